	.target	sm_90a

	.elftype	@"ET_EXEC"


//--------------------- .note.nv.tkinfo           --------------------------
	.section	.note.nv.tkinfo,"",@"SHT_NOTE"
	.sectionflags	@"SHF_NOTE_NV_TKINFO"
	.tkinfo
        /*0018*/ 	.word	0x00000002
        /*0030*/ 	.string	""
        /*0030*/ 	.string	"ptxas"
        /*0030*/ 	.string	"Cuda compilation tools, release 13.0, V13.0.88"
        /*0030*/ 	.string	"Build cuda_13.0.r13.0/compiler.36424714_0"
        /*0030*/ 	.string	"-arch sm_90a -m 64 "



//--------------------- .note.nv.cuinfo           --------------------------
	.section	.note.nv.cuinfo,"",@"SHT_NOTE"
	.sectionflags	@"SHF_NOTE_NV_CUINFO"
        /*0018*/ 	.short	0x0002
        /*001a*/ 	.short	0x005a
        /*001c*/ 	.short	0x0082
	.zero		2


//--------------------- .nv.info                  --------------------------
	.section	.nv.info,"",@"SHT_CUDA_INFO"
	.align	4


	//----- nvinfo : EIATTR_REGCOUNT
	.align		4
        /*0000*/ 	.byte	0x04, 0x2f
        /*0002*/ 	.short	(.L_15 - .L_14)
	.align		4
.L_14:
        /*0004*/ 	.word	index@(_ZN7cutlass13device_kernelINS_4gemm6kernel13GemmUniversalIN4cute5tupleIJiiiiEEENS1_10collective13CollectiveMmaINS1_34MainloopSm90TmaGmmaWarpSpecializedILi37ENS5_IJNS4_1CILi8EEENSA_ILi1EEESC_EEENS1_32KernelTmaWarpSpecializedPingpongEEENS5_IJNSA_ILi64EEENSA_ILi128EEENSA_ILi32EEEEEEaNS5_IJlSC_lEEEaSK_NS4_8TiledMMAINS4_8MMA_AtomIJNS4_4SM904GMMA27MMA_64x128x32_S32S8S8_SS_TNEEEENS4_6LayoutINS5_IJSC_SC_SC_EEENS5_IJNSA_ILi0EEEST_ST_EEEEENS5_IJNS4_10UnderscoreESW_SW_EEEEENS4_13SM90_TMA_LOADENS4_14ComposedLayoutINS4_7SwizzleILi1ELi4ELi3EEENS4_18smem_ptr_flag_bitsILi8EEENSR_INS5_IJSB_SI_EEENS5_IJSI_SC_EEEEEEEvNS4_8identityENS4_23SM90_TMA_LOAD_MULTICASTES18_vS19_EENS_8epilogue10collective6detail29Sm90TmaWarpSpecializedAdapterINS1D_15DefaultEpilogueIaSK_SK_NS1C_6thread17LinearCombinationIaLi1EiiLNS1H_9ScaleType4KindE0ELNS_15FloatRoundStyleE2EaEENS1_15EpilogueDefaultEEEEEvvEEEEvNT_6ParamsE)
        /*0008*/ 	.word	0x000000a8


	//----- nvinfo : EIATTR_FRAME_SIZE
	.align		4
.L_15:
        /*000c*/ 	.byte	0x04, 0x11
        /*000e*/ 	.short	(.L_17 - .L_16)
	.align		4
.L_16:
        /*0010*/ 	.word	index@(_ZN7cutlass13device_kernelINS_4gemm6kernel13GemmUniversalIN4cute5tupleIJiiiiEEENS1_10collective13CollectiveMmaINS1_34MainloopSm90TmaGmmaWarpSpecializedILi37ENS5_IJNS4_1CILi8EEENSA_ILi1EEESC_EEENS1_32KernelTmaWarpSpecializedPingpongEEENS5_IJNSA_ILi64EEENSA_ILi128EEENSA_ILi32EEEEEEaNS5_IJlSC_lEEEaSK_NS4_8TiledMMAINS4_8MMA_AtomIJNS4_4SM904GMMA27MMA_64x128x32_S32S8S8_SS_TNEEEENS4_6LayoutINS5_IJSC_SC_SC_EEENS5_IJNSA_ILi0EEEST_ST_EEEEENS5_IJNS4_10UnderscoreESW_SW_EEEEENS4_13SM90_TMA_LOADENS4_14ComposedLayoutINS4_7SwizzleILi1ELi4ELi3EEENS4_18smem_ptr_flag_bitsILi8EEENSR_INS5_IJSB_SI_EEENS5_IJSI_SC_EEEEEEEvNS4_8identityENS4_23SM90_TMA_LOAD_MULTICASTES18_vS19_EENS_8epilogue10collective6detail29Sm90TmaWarpSpecializedAdapterINS1D_15DefaultEpilogueIaSK_SK_NS1C_6thread17LinearCombinationIaLi1EiiLNS1H_9ScaleType4KindE0ELNS_15FloatRoundStyleE2EaEENS1_15EpilogueDefaultEEEEEvvEEEEvNT_6ParamsE)
        /*0014*/ 	.word	0x00000008


	//----- nvinfo : EIATTR_MIN_STACK_SIZE
	.align		4
.L_17:
        /*0018*/ 	.byte	0x04, 0x12
        /*001a*/ 	.short	(.L_19 - .L_18)
	.align		4
.L_18:
        /*001c*/ 	.word	index@(_ZN7cutlass13device_kernelINS_4gemm6kernel13GemmUniversalIN4cute5tupleIJiiiiEEENS1_10collective13CollectiveMmaINS1_34MainloopSm90TmaGmmaWarpSpecializedILi37ENS5_IJNS4_1CILi8EEENSA_ILi1EEESC_EEENS1_32KernelTmaWarpSpecializedPingpongEEENS5_IJNSA_ILi64EEENSA_ILi128EEENSA_ILi32EEEEEEaNS5_IJlSC_lEEEaSK_NS4_8TiledMMAINS4_8MMA_AtomIJNS4_4SM904GMMA27MMA_64x128x32_S32S8S8_SS_TNEEEENS4_6LayoutINS5_IJSC_SC_SC_EEENS5_IJNSA_ILi0EEEST_ST_EEEEENS5_IJNS4_10UnderscoreESW_SW_EEEEENS4_13SM90_TMA_LOADENS4_14ComposedLayoutINS4_7SwizzleILi1ELi4ELi3EEENS4_18smem_ptr_flag_bitsILi8EEENSR_INS5_IJSB_SI_EEENS5_IJSI_SC_EEEEEEEvNS4_8identityENS4_23SM90_TMA_LOAD_MULTICASTES18_vS19_EENS_8epilogue10collective6detail29Sm90TmaWarpSpecializedAdapterINS1D_15DefaultEpilogueIaSK_SK_NS1C_6thread17LinearCombinationIaLi1EiiLNS1H_9ScaleType4KindE0ELNS_15FloatRoundStyleE2EaEENS1_15EpilogueDefaultEEEEEvvEEEEvNT_6ParamsE)
        /*0020*/ 	.word	0x00000008
.L_19:


//--------------------- .nv.compat                --------------------------
	.section	.nv.compat,"",@"SHT_CUDA_COMPAT_INFO"
	.align	4
        /*0000*/ 	.byte	0x02, 0x09, 0x01, 0x00, 0x02, 0x02, 0x04, 0x00, 0x02, 0x05, 0x05, 0x00, 0x03, 0x07, 0x01, 0x01
        /*0010*/ 	.byte	0x02, 0x03, 0x01, 0x00, 0x02, 0x06, 0x01, 0x00, 0x04, 0x0b, 0x08, 0x00, 0x00, 0x00, 0x00, 0x00
        /*0020*/ 	.byte	0x00, 0x00, 0x00, 0x00


//--------------------- .nv.info._ZN7cutlass13device_kernelINS_4gemm6kernel13GemmUniversalIN4cute5tupleIJiiiiEEENS1_10collective13CollectiveMmaINS1_34MainloopSm90TmaGmmaWarpSpecializedILi37ENS5_IJNS4_1CILi8EEENSA_ILi1EEESC_EEENS1_32KernelTmaWarpSpecializedPingpongEEENS5_IJNSA_ILi64EEENSA_ILi128EEENSA_ILi32EEEEEEaNS5_IJlSC_lEEEaSK_NS4_8TiledMMAINS4_8MMA_AtomIJNS4_4SM904GMMA27MMA_64x128x32_S32S8S8_SS_TNEEEENS4_6LayoutINS5_IJSC_SC_SC_EEENS5_IJNSA_ILi0EEEST_ST_EEEEENS5_IJNS4_10UnderscoreESW_SW_EEEEENS4_13SM90_TMA_LOADENS4_14ComposedLayoutINS4_7SwizzleILi1ELi4ELi3EEENS4_18smem_ptr_flag_bitsILi8EEENSR_INS5_IJSB_SI_EEENS5_IJSI_SC_EEEEEEEvNS4_8identityENS4_23SM90_TMA_LOAD_MULTICASTES18_vS19_EENS_8epilogue10collective6detail29Sm90TmaWarpSpecializedAdapterINS1D_15DefaultEpilogueIaSK_SK_NS1C_6thread17LinearCombinationIaLi1EiiLNS1H_9ScaleType4KindE0ELNS_15FloatRoundStyleE2EaEENS1_15EpilogueDefaultEEEEEvvEEEEvNT_6ParamsE --------------------------
	.section	.nv.info._ZN7cutlass13device_kernelINS_4gemm6kernel13GemmUniversalIN4cute5tupleIJiiiiEEENS1_10collective13CollectiveMmaINS1_34MainloopSm90TmaGmmaWarpSpecializedILi37ENS5_IJNS4_1CILi8EEENSA_ILi1EEESC_EEENS1_32KernelTmaWarpSpecializedPingpongEEENS5_IJNSA_ILi64EEENSA_ILi128EEENSA_ILi32EEEEEEaNS5_IJlSC_lEEEaSK_NS4_8TiledMMAINS4_8MMA_AtomIJNS4_4SM904GMMA27MMA_64x128x32_S32S8S8_SS_TNEEEENS4_6LayoutINS5_IJSC_SC_SC_EEENS5_IJNSA_ILi0EEEST_ST_EEEEENS5_IJNS4_10UnderscoreESW_SW_EEEEENS4_13SM90_TMA_LOADENS4_14ComposedLayoutINS4_7SwizzleILi1ELi4ELi3EEENS4_18smem_ptr_flag_bitsILi8EEENSR_INS5_IJSB_SI_EEENS5_IJSI_SC_EEEEEEEvNS4_8identityENS4_23SM90_TMA_LOAD_MULTICASTES18_vS19_EENS_8epilogue10collective6detail29Sm90TmaWarpSpecializedAdapterINS1D_15DefaultEpilogueIaSK_SK_NS1C_6thread17LinearCombinationIaLi1EiiLNS1H_9ScaleType4KindE0ELNS_15FloatRoundStyleE2EaEENS1_15EpilogueDefaultEEEEEvvEEEEvNT_6ParamsE,"",@"SHT_CUDA_INFO"
	.sectionflags	@""
	.align	4


	//----- nvinfo : EIATTR_CUDA_API_VERSION
	.align		4
        /*0000*/ 	.byte	0x04, 0x37
        /*0002*/ 	.short	(.L_21 - .L_20)
.L_20:
        /*0004*/ 	.word	0x00000082


	//----- nvinfo : EIATTR_KPARAM_INFO
	.align		4
.L_21:
        /*0008*/ 	.byte	0x04, 0x17
        /*000a*/ 	.short	(.L_23 - .L_22)
.L_22:
        /*000c*/ 	.word	0x00000000
        /*0010*/ 	.short	0x0000
        /*0012*/ 	.short	0x0070
        /*0014*/ 	.byte	0x00, 0xf0, 0x01, 0x10


	//----- nvinfo : EIATTR_SPARSE_MMA_MASK
	.align		4
.L_23:
        /*0018*/ 	.byte	0x03, 0x50
        /*001a*/ 	.short	0x0000


	//----- nvinfo : EIATTR_MAXREG_COUNT
	.align		4
        /*001c*/ 	.byte	0x03, 0x1b
        /*001e*/ 	.short	0x00a8


	//----- nvinfo : EIATTR_NUM_BARRIERS
	.align		4
        /*0020*/ 	.byte	0x02, 0x4c
        /*0022*/ 	.byte	0x01
	.zero		1


	//----- nvinfo : EIATTR_EXTERNS
	.align		4
        /*0024*/ 	.byte	0x04, 0x0f
        /*0026*/ 	.short	(.L_25 - .L_24)


	//   ....[0]....
	.align		4
.L_24:
        /*0028*/ 	.word	index@(__assertfail)


	//----- nvinfo : EIATTR_ANNOTATIONS
	.align		4
.L_25:
        /*002c*/ 	.byte	0x04, 0x55
        /*002e*/ 	.short	(.L_27 - .L_26)


	//   ....[0]....
.L_26:
        /*0030*/ 	.word	0x00000001
        /*0034*/ 	.byte	0x00, 0x12, 0x00, 0x00, 0x01, 0x00, 0x00, 0x00, 0xc0, 0x18, 0x00, 0x00, 0x01, 0x00, 0x00, 0x00
        /*0044*/ 	.byte	0xf0, 0x57, 0x00, 0x00, 0x01, 0x00, 0x00, 0x00, 0x10, 0x64, 0x00, 0x00


	//----- nvinfo : EIATTR_MERCURY_ISA_VERSION
	.align		4
.L_27:
        /*0050*/ 	.byte	0x03, 0x5f
        /*0052*/ 	.short	0x0101


	//----- nvinfo : EIATTR_INT_WARP_WIDE_INSTR_OFFSETS
	.align		4
        /*0054*/ 	.byte	0x04, 0x31
        /*0056*/ 	.short	(.L_29 - .L_28)


	//   ....[0]....
.L_28:
        /*0058*/ 	.word	0x000009a0


	//   ....[1]....
        /*005c*/ 	.word	0x00000a00


	//   ....[2]....
        /*0060*/ 	.word	0x00000a40


	//   ....[3]....
        /*0064*/ 	.word	0x00000a90


	//   ....[4]....
        /*0068*/ 	.word	0x00000ae0


	//   ....[5]....
        /*006c*/ 	.word	0x00000b60


	//   ....[6]....
        /*0070*/ 	.word	0x00000bf0


	//   ....[7]....
        /*0074*/ 	.word	0x00000c30


	//----- nvinfo : EIATTR_COOP_GROUP_MASK_REGIDS
	.align		4
.L_29:
        /*0078*/ 	.byte	0x04, 0x29
        /*007a*/ 	.short	(.L_31 - .L_30)


	//   ....[0]....
.L_30:
        /*007c*/ 	.word	0xffffffff


	//   ....[1]....
        /*0080*/ 	.word	0xffffffff


	//   ....[2]....
        /*0084*/ 	.word	0xffffffff


	//   ....[3]....
        /*0088*/ 	.word	0xffffffff


	//   ....[4]....
        /*008c*/ 	.word	0xffffffff


	//   ....[5]....
        /*0090*/ 	.word	0xffffffff


	//   ....[6]....
        /*0094*/ 	.word	0xffffffff


	//----- nvinfo : EIATTR_COOP_GROUP_INSTR_OFFSETS
	.align		4
.L_31:
        /*0098*/ 	.byte	0x04, 0x28
        /*009a*/ 	.short	(.L_33 - .L_32)


	//   ....[0]....
.L_32:
        /*009c*/ 	.word	0x00000070


	//   ....[1]....
        /*00a0*/ 	.word	0x00000080


	//   ....[2]....
        /*00a4*/ 	.word	0x00000140


	//   ....[3]....
        /*00a8*/ 	.word	0x00000760


	//   ....[4]....
        /*00ac*/ 	.word	0x000007b0


	//   ....[5]....
        /*00b0*/ 	.word	0x000008a0


	//   ....[6]....
        /*00b4*/ 	.word	0x00000db0


	//----- nvinfo : EIATTR_REG_RECONFIG
	.align		4
.L_33:
        /*00b8*/ 	.byte	0x01, 0x54
	.zero		2


	//----- nvinfo : EIATTR_SYSCALL_OFFSETS
	.align		4
        /*00bc*/ 	.byte	0x04, 0x46
        /*00be*/ 	.short	(.L_35 - .L_34)


	//   ....[0]....
.L_34:
        /*00c0*/ 	.word	0x00001d50


	//----- nvinfo : EIATTR_MBARRIER_INSTR_OFFSETS
	.align		4
.L_35:
        /*00c4*/ 	.byte	0x04, 0x39
        /*00c6*/ 	.short	(.L_37 - .L_36)


	//   ....[0]....
.L_36:
        /*00c8*/ 	.word	0x00000290
        /*00cc*/ 	.word	0x000000ff
        /*00d0*/ 	.word	0x00000000
        /*00d4*/ 	.short	0x0100
        /*00d6*/ 	.byte	0x08
	.zero		1


	//   ....[1]....
        /*00d8*/ 	.word	0x000002a0
        /*00dc*/ 	.word	0x000000ff
        /*00e0*/ 	.word	0x00000128
        /*00e4*/ 	.short	0x0100
        /*00e6*/ 	.byte	0x08
	.zero		1


	//   ....[2]....
        /*00e8*/ 	.word	0x000002b0
        /*00ec*/ 	.word	0x000000ff
        /*00f0*/ 	.word	0x00000008
        /*00f4*/ 	.short	0x0100
        /*00f6*/ 	.byte	0x08
	.zero		1


	//   ....[3]....
        /*00f8*/ 	.word	0x000002c0
        /*00fc*/ 	.word	0x000000ff
        /*0100*/ 	.word	0x00000130
        /*0104*/ 	.short	0x0100
        /*0106*/ 	.byte	0x08
	.zero		1


	//   ....[4]....
        /*0108*/ 	.word	0x000002d0
        /*010c*/ 	.word	0x000000ff
        /*0110*/ 	.word	0x00000010
        /*0114*/ 	.short	0x0100
        /*0116*/ 	.byte	0x08
	.zero		1


	//   ....[5]....
        /*0118*/ 	.word	0x000002e0
        /*011c*/ 	.word	0x000000ff
        /*0120*/ 	.word	0x00000138
        /*0124*/ 	.short	0x0100
        /*0126*/ 	.byte	0x08
	.zero		1


	//   ....[6]....
        /*0128*/ 	.word	0x000002f0
        /*012c*/ 	.word	0x000000ff
        /*0130*/ 	.word	0x00000018
        /*0134*/ 	.short	0x0100
        /*0136*/ 	.byte	0x08
	.zero		1


	//   ....[7]....
        /*0138*/ 	.word	0x00000300
        /*013c*/ 	.word	0x000000ff
        /*0140*/ 	.word	0x00000140
        /*0144*/ 	.short	0x0100
        /*0146*/ 	.byte	0x08
	.zero		1


	//   ....[8]....
        /*0148*/ 	.word	0x00000310
        /*014c*/ 	.word	0x000000ff
        /*0150*/ 	.word	0x00000020
        /*0154*/ 	.short	0x0100
        /*0156*/ 	.byte	0x08
	.zero		1


	//   ....[9]....
        /*0158*/ 	.word	0x00000320
        /*015c*/ 	.word	0x000000ff
        /*0160*/ 	.word	0x00000148
        /*0164*/ 	.short	0x0100
        /*0166*/ 	.byte	0x08
	.zero		1


	//   ....[10]....
        /*0168*/ 	.word	0x00000330
        /*016c*/ 	.word	0x000000ff
        /*0170*/ 	.word	0x00000028
        /*0174*/ 	.short	0x0100
        /*0176*/ 	.byte	0x08
	.zero		1


	//   ....[11]....
        /*0178*/ 	.word	0x00000340
        /*017c*/ 	.word	0x000000ff
        /*0180*/ 	.word	0x00000150
        /*0184*/ 	.short	0x0100
        /*0186*/ 	.byte	0x08
	.zero		1


	//   ....[12]....
        /*0188*/ 	.word	0x00000350
        /*018c*/ 	.word	0x000000ff
        /*0190*/ 	.word	0x00000030
        /*0194*/ 	.short	0x0100
        /*0196*/ 	.byte	0x08
	.zero		1


	//   ....[13]....
        /*0198*/ 	.word	0x00000360
        /*019c*/ 	.word	0x000000ff
        /*01a0*/ 	.word	0x00000158
        /*01a4*/ 	.short	0x0100
        /*01a6*/ 	.byte	0x08
	.zero		1


	//   ....[14]....
        /*01a8*/ 	.word	0x00000370
        /*01ac*/ 	.word	0x000000ff
        /*01b0*/ 	.word	0x00000038
        /*01b4*/ 	.short	0x0100
        /*01b6*/ 	.byte	0x08
	.zero		1


	//   ....[15]....
        /*01b8*/ 	.word	0x00000380
        /*01bc*/ 	.word	0x000000ff
        /*01c0*/ 	.word	0x00000160
        /*01c4*/ 	.short	0x0100
        /*01c6*/ 	.byte	0x08
	.zero		1


	//   ....[16]....
        /*01c8*/ 	.word	0x00000390
        /*01cc*/ 	.word	0x000000ff
        /*01d0*/ 	.word	0x00000040
        /*01d4*/ 	.short	0x0100
        /*01d6*/ 	.byte	0x08
	.zero		1


	//   ....[17]....
        /*01d8*/ 	.word	0x000003a0
        /*01dc*/ 	.word	0x000000ff
        /*01e0*/ 	.word	0x00000168
        /*01e4*/ 	.short	0x0100
        /*01e6*/ 	.byte	0x08
	.zero		1


	//   ....[18]....
        /*01e8*/ 	.word	0x000003b0
        /*01ec*/ 	.word	0x000000ff
        /*01f0*/ 	.word	0x00000048
        /*01f4*/ 	.short	0x0100
        /*01f6*/ 	.byte	0x08
	.zero		1


	//   ....[19]....
        /*01f8*/ 	.word	0x000003c0
        /*01fc*/ 	.word	0x000000ff
        /*0200*/ 	.word	0x00000170
        /*0204*/ 	.short	0x0100
        /*0206*/ 	.byte	0x08
	.zero		1


	//   ....[20]....
        /*0208*/ 	.word	0x000003d0
        /*020c*/ 	.word	0x000000ff
        /*0210*/ 	.word	0x00000050
        /*0214*/ 	.short	0x0100
        /*0216*/ 	.byte	0x08
	.zero		1


	//   ....[21]....
        /*0218*/ 	.word	0x000003e0
        /*021c*/ 	.word	0x000000ff
        /*0220*/ 	.word	0x00000178
        /*0224*/ 	.short	0x0100
        /*0226*/ 	.byte	0x08
	.zero		1


	//   ....[22]....
        /*0228*/ 	.word	0x000003f0
        /*022c*/ 	.word	0x000000ff
        /*0230*/ 	.word	0x00000058
        /*0234*/ 	.short	0x0100
        /*0236*/ 	.byte	0x08
	.zero		1


	//   ....[23]....
        /*0238*/ 	.word	0x00000400
        /*023c*/ 	.word	0x000000ff
        /*0240*/ 	.word	0x00000180
        /*0244*/ 	.short	0x0100
        /*0246*/ 	.byte	0x08
	.zero		1


	//   ....[24]....
        /*0248*/ 	.word	0x00000410
        /*024c*/ 	.word	0x000000ff
        /*0250*/ 	.word	0x00000060
        /*0254*/ 	.short	0x0100
        /*0256*/ 	.byte	0x08
	.zero		1


	//   ....[25]....
        /*0258*/ 	.word	0x00000420
        /*025c*/ 	.word	0x000000ff
        /*0260*/ 	.word	0x00000188
        /*0264*/ 	.short	0x0100
        /*0266*/ 	.byte	0x08
	.zero		1


	//   ....[26]....
        /*0268*/ 	.word	0x00000430
        /*026c*/ 	.word	0x000000ff
        /*0270*/ 	.word	0x00000068
        /*0274*/ 	.short	0x0100
        /*0276*/ 	.byte	0x08
	.zero		1


	//   ....[27]....
        /*0278*/ 	.word	0x00000440
        /*027c*/ 	.word	0x000000ff
        /*0280*/ 	.word	0x00000190
        /*0284*/ 	.short	0x0100
        /*0286*/ 	.byte	0x08
	.zero		1


	//   ....[28]....
        /*0288*/ 	.word	0x00000450
        /*028c*/ 	.word	0x000000ff
        /*0290*/ 	.word	0x00000070
        /*0294*/ 	.short	0x0100
        /*0296*/ 	.byte	0x08
	.zero		1


	//   ....[29]....
        /*0298*/ 	.word	0x00000460
        /*029c*/ 	.word	0x000000ff
        /*02a0*/ 	.word	0x00000198
        /*02a4*/ 	.short	0x0100
        /*02a6*/ 	.byte	0x08
	.zero		1


	//   ....[30]....
        /*02a8*/ 	.word	0x00000470
        /*02ac*/ 	.word	0x000000ff
        /*02b0*/ 	.word	0x00000078
        /*02b4*/ 	.short	0x0100
        /*02b6*/ 	.byte	0x08
	.zero		1


	//   ....[31]....
        /*02b8*/ 	.word	0x00000480
        /*02bc*/ 	.word	0x000000ff
        /*02c0*/ 	.word	0x000001a0
        /*02c4*/ 	.short	0x0100
        /*02c6*/ 	.byte	0x08
	.zero		1


	//   ....[32]....
        /*02c8*/ 	.word	0x00000490
        /*02cc*/ 	.word	0x000000ff
        /*02d0*/ 	.word	0x00000080
        /*02d4*/ 	.short	0x0100
        /*02d6*/ 	.byte	0x08
	.zero		1


	//   ....[33]....
        /*02d8*/ 	.word	0x000004a0
        /*02dc*/ 	.word	0x000000ff
        /*02e0*/ 	.word	0x000001a8
        /*02e4*/ 	.short	0x0100
        /*02e6*/ 	.byte	0x08
	.zero		1


	//   ....[34]....
        /*02e8*/ 	.word	0x000004b0
        /*02ec*/ 	.word	0x000000ff
        /*02f0*/ 	.word	0x00000088
        /*02f4*/ 	.short	0x0100
        /*02f6*/ 	.byte	0x08
	.zero		1


	//   ....[35]....
        /*02f8*/ 	.word	0x000004c0
        /*02fc*/ 	.word	0x000000ff
        /*0300*/ 	.word	0x000001b0
        /*0304*/ 	.short	0x0100
        /*0306*/ 	.byte	0x08
	.zero		1


	//   ....[36]....
        /*0308*/ 	.word	0x000004d0
        /*030c*/ 	.word	0x000000ff
        /*0310*/ 	.word	0x00000090
        /*0314*/ 	.short	0x0100
        /*0316*/ 	.byte	0x08
	.zero		1


	//   ....[37]....
        /*0318*/ 	.word	0x000004e0
        /*031c*/ 	.word	0x000000ff
        /*0320*/ 	.word	0x000001b8
        /*0324*/ 	.short	0x0100
        /*0326*/ 	.byte	0x08
	.zero		1


	//   ....[38]....
        /*0328*/ 	.word	0x000004f0
        /*032c*/ 	.word	0x000000ff
        /*0330*/ 	.word	0x00000098
        /*0334*/ 	.short	0x0100
        /*0336*/ 	.byte	0x08
	.zero		1


	//   ....[39]....
        /*0338*/ 	.word	0x00000500
        /*033c*/ 	.word	0x000000ff
        /*0340*/ 	.word	0x000001c0
        /*0344*/ 	.short	0x0100
        /*0346*/ 	.byte	0x08
	.zero		1


	//   ....[40]....
        /*0348*/ 	.word	0x00000510
        /*034c*/ 	.word	0x000000ff
        /*0350*/ 	.word	0x000000a0
        /*0354*/ 	.short	0x0100
        /*0356*/ 	.byte	0x08
	.zero		1


	//   ....[41]....
        /*0358*/ 	.word	0x00000520
        /*035c*/ 	.word	0x000000ff
        /*0360*/ 	.word	0x000001c8
        /*0364*/ 	.short	0x0100
        /*0366*/ 	.byte	0x08
	.zero		1


	//   ....[42]....
        /*0368*/ 	.word	0x00000530
        /*036c*/ 	.word	0x000000ff
        /*0370*/ 	.word	0x000000a8
        /*0374*/ 	.short	0x0100
        /*0376*/ 	.byte	0x08
	.zero		1


	//   ....[43]....
        /*0378*/ 	.word	0x00000540
        /*037c*/ 	.word	0x000000ff
        /*0380*/ 	.word	0x000001d0
        /*0384*/ 	.short	0x0100
        /*0386*/ 	.byte	0x08
	.zero		1


	//   ....[44]....
        /*0388*/ 	.word	0x00000550
        /*038c*/ 	.word	0x000000ff
        /*0390*/ 	.word	0x000000b0
        /*0394*/ 	.short	0x0100
        /*0396*/ 	.byte	0x08
	.zero		1


	//   ....[45]....
        /*0398*/ 	.word	0x00000560
        /*039c*/ 	.word	0x000000ff
        /*03a0*/ 	.word	0x000001d8
        /*03a4*/ 	.short	0x0100
        /*03a6*/ 	.byte	0x08
	.zero		1


	//   ....[46]....
        /*03a8*/ 	.word	0x00000570
        /*03ac*/ 	.word	0x000000ff
        /*03b0*/ 	.word	0x000000b8
        /*03b4*/ 	.short	0x0100
        /*03b6*/ 	.byte	0x08
	.zero		1


	//   ....[47]....
        /*03b8*/ 	.word	0x00000580
        /*03bc*/ 	.word	0x000000ff
        /*03c0*/ 	.word	0x000001e0
        /*03c4*/ 	.short	0x0100
        /*03c6*/ 	.byte	0x08
	.zero		1


	//   ....[48]....
        /*03c8*/ 	.word	0x00000590
        /*03cc*/ 	.word	0x000000ff
        /*03d0*/ 	.word	0x000000c0
        /*03d4*/ 	.short	0x0100
        /*03d6*/ 	.byte	0x08
	.zero		1


	//   ....[49]....
        /*03d8*/ 	.word	0x000005a0
        /*03dc*/ 	.word	0x000000ff
        /*03e0*/ 	.word	0x000001e8
        /*03e4*/ 	.short	0x0100
        /*03e6*/ 	.byte	0x08
	.zero		1


	//   ....[50]....
        /*03e8*/ 	.word	0x000005b0
        /*03ec*/ 	.word	0x000000ff
        /*03f0*/ 	.word	0x000000c8
        /*03f4*/ 	.short	0x0100
        /*03f6*/ 	.byte	0x08
	.zero		1


	//   ....[51]....
        /*03f8*/ 	.word	0x000005c0
        /*03fc*/ 	.word	0x000000ff
        /*0400*/ 	.word	0x000001f0
        /*0404*/ 	.short	0x0100
        /*0406*/ 	.byte	0x08
	.zero		1


	//   ....[52]....
        /*0408*/ 	.word	0x000005d0
        /*040c*/ 	.word	0x000000ff
        /*0410*/ 	.word	0x000000d0
        /*0414*/ 	.short	0x0100
        /*0416*/ 	.byte	0x08
	.zero		1


	//   ....[53]....
        /*0418*/ 	.word	0x000005e0
        /*041c*/ 	.word	0x000000ff
        /*0420*/ 	.word	0x000001f8
        /*0424*/ 	.short	0x0100
        /*0426*/ 	.byte	0x08
	.zero		1


	//   ....[54]....
        /*0428*/ 	.word	0x000005f0
        /*042c*/ 	.word	0x000000ff
        /*0430*/ 	.word	0x000000d8
        /*0434*/ 	.short	0x0100
        /*0436*/ 	.byte	0x08
	.zero		1


	//   ....[55]....
        /*0438*/ 	.word	0x00000600
        /*043c*/ 	.word	0x000000ff
        /*0440*/ 	.word	0x00000200
        /*0444*/ 	.short	0x0100
        /*0446*/ 	.byte	0x08
	.zero		1


	//   ....[56]....
        /*0448*/ 	.word	0x00000610
        /*044c*/ 	.word	0x000000ff
        /*0450*/ 	.word	0x000000e0
        /*0454*/ 	.short	0x0100
        /*0456*/ 	.byte	0x08
	.zero		1


	//   ....[57]....
        /*0458*/ 	.word	0x00000620
        /*045c*/ 	.word	0x000000ff
        /*0460*/ 	.word	0x00000208
        /*0464*/ 	.short	0x0100
        /*0466*/ 	.byte	0x08
	.zero		1


	//   ....[58]....
        /*0468*/ 	.word	0x00000630
        /*046c*/ 	.word	0x000000ff
        /*0470*/ 	.word	0x000000e8
        /*0474*/ 	.short	0x0100
        /*0476*/ 	.byte	0x08
	.zero		1


	//   ....[59]....
        /*0478*/ 	.word	0x00000640
        /*047c*/ 	.word	0x000000ff
        /*0480*/ 	.word	0x00000210
        /*0484*/ 	.short	0x0100
        /*0486*/ 	.byte	0x08
	.zero		1


	//   ....[60]....
        /*0488*/ 	.word	0x00000650
        /*048c*/ 	.word	0x000000ff
        /*0490*/ 	.word	0x000000f0
        /*0494*/ 	.short	0x0100
        /*0496*/ 	.byte	0x08
	.zero		1


	//   ....[61]....
        /*0498*/ 	.word	0x00000660
        /*049c*/ 	.word	0x000000ff
        /*04a0*/ 	.word	0x00000218
        /*04a4*/ 	.short	0x0100
        /*04a6*/ 	.byte	0x08
	.zero		1


	//   ....[62]....
        /*04a8*/ 	.word	0x00000670
        /*04ac*/ 	.word	0x000000ff
        /*04b0*/ 	.word	0x000000f8
        /*04b4*/ 	.short	0x0100
        /*04b6*/ 	.byte	0x08
	.zero		1


	//   ....[63]....
        /*04b8*/ 	.word	0x00000680
        /*04bc*/ 	.word	0x000000ff
        /*04c0*/ 	.word	0x00000220
        /*04c4*/ 	.short	0x0100
        /*04c6*/ 	.byte	0x08
	.zero		1


	//   ....[64]....
        /*04c8*/ 	.word	0x00000690
        /*04cc*/ 	.word	0x000000ff
        /*04d0*/ 	.word	0x00000100
        /*04d4*/ 	.short	0x0100
        /*04d6*/ 	.byte	0x08
	.zero		1


	//   ....[65]....
        /*04d8*/ 	.word	0x000006a0
        /*04dc*/ 	.word	0x000000ff
        /*04e0*/ 	.word	0x00000228
        /*04e4*/ 	.short	0x0100
        /*04e6*/ 	.byte	0x08
	.zero		1


	//   ....[66]....
        /*04e8*/ 	.word	0x000006b0
        /*04ec*/ 	.word	0x000000ff
        /*04f0*/ 	.word	0x00000108
        /*04f4*/ 	.short	0x0100
        /*04f6*/ 	.byte	0x08
	.zero		1


	//   ....[67]....
        /*04f8*/ 	.word	0x000006c0
        /*04fc*/ 	.word	0x000000ff
        /*0500*/ 	.word	0x00000230
        /*0504*/ 	.short	0x0100
        /*0506*/ 	.byte	0x08
	.zero		1


	//   ....[68]....
        /*0508*/ 	.word	0x000006d0
        /*050c*/ 	.word	0x000000ff
        /*0510*/ 	.word	0x00000110
        /*0514*/ 	.short	0x0100
        /*0516*/ 	.byte	0x08
	.zero		1


	//   ....[69]....
        /*0518*/ 	.word	0x000006e0
        /*051c*/ 	.word	0x000000ff
        /*0520*/ 	.word	0x00000238
        /*0524*/ 	.short	0x0100
        /*0526*/ 	.byte	0x08
	.zero		1


	//   ....[70]....
        /*0528*/ 	.word	0x000006f0
        /*052c*/ 	.word	0x000000ff
        /*0530*/ 	.word	0x00000118
        /*0534*/ 	.short	0x0100
        /*0536*/ 	.byte	0x08
	.zero		1


	//   ....[71]....
        /*0538*/ 	.word	0x00000700
        /*053c*/ 	.word	0x000000ff
        /*0540*/ 	.word	0x00000240
        /*0544*/ 	.short	0x0100
        /*0546*/ 	.byte	0x08
	.zero		1


	//   ....[72]....
        /*0548*/ 	.word	0x00000710
        /*054c*/ 	.word	0x000000ff
        /*0550*/ 	.word	0x00000120
        /*0554*/ 	.short	0x0100
        /*0556*/ 	.byte	0x08
	.zero		1


	//   ....[73]....
        /*0558*/ 	.word	0x00000720
        /*055c*/ 	.word	0x000000ff
        /*0560*/ 	.word	0x00000248
        /*0564*/ 	.short	0x0100
        /*0566*/ 	.byte	0x08
	.zero		1


	//   ....[74]....
        /*0568*/ 	.word	0x00000c80
        /*056c*/ 	.word	0x000000ff
        /*0570*/ 	.word	0x00000280
        /*0574*/ 	.short	0x0100
        /*0576*/ 	.byte	0x08
	.zero		1


	//   ....[75]....
        /*0578*/ 	.word	0x00000d10
        /*057c*/ 	.word	0x000000ff
        /*0580*/ 	.word	0x00000288
        /*0584*/ 	.short	0x0100
        /*0586*/ 	.byte	0x08
	.zero		1


	//   ....[76]....
        /*0588*/ 	.word	0x00000d30
        /*058c*/ 	.word	0x000000ff
        /*0590*/ 	.word	0x00000260
        /*0594*/ 	.short	0x0100
        /*0596*/ 	.byte	0x09
	.zero		1


	//   ....[77]....
        /*0598*/ 	.word	0x00000d40
        /*059c*/ 	.word	0x000000ff
        /*05a0*/ 	.word	0x00000268
        /*05a4*/ 	.short	0x0100
        /*05a6*/ 	.byte	0x09
	.zero		1


	//   ....[78]....
        /*05a8*/ 	.word	0x00000d50
        /*05ac*/ 	.word	0x000000ff
        /*05b0*/ 	.word	0x00000270
        /*05b4*/ 	.short	0x0100
        /*05b6*/ 	.byte	0x09
	.zero		1


	//   ....[79]....
        /*05b8*/ 	.word	0x00000d60
        /*05bc*/ 	.word	0x000000ff
        /*05c0*/ 	.word	0x00000278
        /*05c4*/ 	.short	0x0100
        /*05c6*/ 	.byte	0x09
	.zero		1


	//   ....[80]....
        /*05c8*/ 	.word	0x00001c10
        /*05cc*/ 	.word	0x000000ff
        /*05d0*/ 	.word	0xfffffff8
        /*05d4*/ 	.short	0x010a
        /*05d6*/ 	.byte	0x2b
	.zero		1


	//   ....[81]....
        /*05d8*/ 	.word	0x00001de0
        /*05dc*/ 	.word	0x00000003
        /*05e0*/ 	.word	0x00000000
        /*05e4*/ 	.short	0x010a
        /*05e6*/ 	.byte	0x3f
	.zero		1


	//   ....[82]....
        /*05e8*/ 	.word	0x00001e20
        /*05ec*/ 	.word	0x00000003
        /*05f0*/ 	.word	0x00000000
        /*05f4*/ 	.short	0x010a
        /*05f6*/ 	.byte	0x3f
	.zero		1


	//   ....[83]....
        /*05f8*/ 	.word	0x00001fb0
        /*05fc*/ 	.word	0x000000ff
        /*0600*/ 	.word	0x00000000
        /*0604*/ 	.short	0x010a
        /*0606*/ 	.byte	0x04
	.zero		1


	//   ....[84]....
        /*0608*/ 	.word	0x00001ff0
        /*060c*/ 	.word	0x000000ff
        /*0610*/ 	.word	0x00000000
        /*0614*/ 	.short	0x010a
        /*0616*/ 	.byte	0x04
	.zero		1


	//   ....[85]....
        /*0618*/ 	.word	0x000020e0
        /*061c*/ 	.word	0x00000005
        /*0620*/ 	.word	0x00000000
        /*0624*/ 	.short	0x0101
        /*0626*/ 	.byte	0x3f
	.zero		1


	//   ....[86]....
        /*0628*/ 	.word	0x000021f0
        /*062c*/ 	.word	0x00000003
        /*0630*/ 	.word	0x00000000
        /*0634*/ 	.short	0x0101
        /*0636*/ 	.byte	0x2f
	.zero		1


	//   ....[87]....
        /*0638*/ 	.word	0x00002320
        /*063c*/ 	.word	0x00000000
        /*0640*/ 	.word	0x00000000
        /*0644*/ 	.short	0x0101
        /*0646*/ 	.byte	0x3f
	.zero		1


	//   ....[88]....
        /*0648*/ 	.word	0x000023a0
        /*064c*/ 	.word	0x000000ff
        /*0650*/ 	.word	0x00000008
        /*0654*/ 	.short	0x010a
        /*0656*/ 	.byte	0x2b
	.zero		1


	//   ....[89]....
        /*0658*/ 	.word	0x00005830
        /*065c*/ 	.word	0x00000000
        /*0660*/ 	.word	0x00000000
        /*0664*/ 	.short	0x0101
        /*0666*/ 	.byte	0x2f
	.zero		1


	//   ....[90]....
        /*0668*/ 	.word	0x00006160
        /*066c*/ 	.word	0x0000000e
        /*0670*/ 	.word	0x00000128
        /*0674*/ 	.short	0x010a
        /*0676*/ 	.byte	0x3f
	.zero		1


	//   ....[91]....
        /*0678*/ 	.word	0x00006570
        /*067c*/ 	.word	0x00000006
        /*0680*/ 	.word	0x00000288
        /*0684*/ 	.short	0x0101
        /*0686*/ 	.byte	0x3f
	.zero		1


	//   ....[92]....
        /*0688*/ 	.word	0x00006c90
        /*068c*/ 	.word	0x00000007
        /*0690*/ 	.word	0x00000000
        /*0694*/ 	.short	0x010a
        /*0696*/ 	.byte	0x3f
	.zero		1


	//   ....[93]....
        /*0698*/ 	.word	0x00006d10
        /*069c*/ 	.word	0x00000006
        /*06a0*/ 	.word	0x00000000
        /*06a4*/ 	.short	0x010a
        /*06a6*/ 	.byte	0x3f
	.zero		1


	//   ....[94]....
        /*06a8*/ 	.word	0x00006da0
        /*06ac*/ 	.word	0x00000007
        /*06b0*/ 	.word	0x00000000
        /*06b4*/ 	.short	0x010a
        /*06b6*/ 	.byte	0x3f
	.zero		1


	//   ....[95]....
        /*06b8*/ 	.word	0x00006e30
        /*06bc*/ 	.word	0x00000006
        /*06c0*/ 	.word	0x00000000
        /*06c4*/ 	.short	0x010a
        /*06c6*/ 	.byte	0x3f
	.zero		1


	//   ....[96]....
        /*06c8*/ 	.word	0x00006ec0
        /*06cc*/ 	.word	0x00000007
        /*06d0*/ 	.word	0x00000000
        /*06d4*/ 	.short	0x010a
        /*06d6*/ 	.byte	0x3f
	.zero		1


	//   ....[97]....
        /*06d8*/ 	.word	0x00006f50
        /*06dc*/ 	.word	0x00000006
        /*06e0*/ 	.word	0x00000000
        /*06e4*/ 	.short	0x010a
        /*06e6*/ 	.byte	0x3f
	.zero		1


	//   ....[98]....
        /*06e8*/ 	.word	0x00006fe0
        /*06ec*/ 	.word	0x00000007
        /*06f0*/ 	.word	0x00000000
        /*06f4*/ 	.short	0x010a
        /*06f6*/ 	.byte	0x3f
	.zero		1


	//   ....[99]....
        /*06f8*/ 	.word	0x00007070
        /*06fc*/ 	.word	0x00000006
        /*0700*/ 	.word	0x00000000
        /*0704*/ 	.short	0x010a
        /*0706*/ 	.byte	0x3f
	.zero		1


	//   ....[100]....
        /*0708*/ 	.word	0x00007100
        /*070c*/ 	.word	0x00000007
        /*0710*/ 	.word	0x00000000
        /*0714*/ 	.short	0x010a
        /*0716*/ 	.byte	0x3f
	.zero		1


	//   ....[101]....
        /*0718*/ 	.word	0x00007190
        /*071c*/ 	.word	0x00000006
        /*0720*/ 	.word	0x00000000
        /*0724*/ 	.short	0x010a
        /*0726*/ 	.byte	0x3f
	.zero		1


	//   ....[102]....
        /*0728*/ 	.word	0x00007220
        /*072c*/ 	.word	0x00000007
        /*0730*/ 	.word	0x00000000
        /*0734*/ 	.short	0x010a
        /*0736*/ 	.byte	0x3f
	.zero		1


	//   ....[103]....
        /*0738*/ 	.word	0x000072b0
        /*073c*/ 	.word	0x00000006
        /*0740*/ 	.word	0x00000000
        /*0744*/ 	.short	0x010a
        /*0746*/ 	.byte	0x3f
	.zero		1


	//   ....[104]....
        /*0748*/ 	.word	0x00007340
        /*074c*/ 	.word	0x00000007
        /*0750*/ 	.word	0x00000000
        /*0754*/ 	.short	0x010a
        /*0756*/ 	.byte	0x3f
	.zero		1


	//   ....[105]....
        /*0758*/ 	.word	0x000073d0
        /*075c*/ 	.word	0x00000006
        /*0760*/ 	.word	0x00000000
        /*0764*/ 	.short	0x010a
        /*0766*/ 	.byte	0x3f
	.zero		1


	//   ....[106]....
        /*0768*/ 	.word	0x00007460
        /*076c*/ 	.word	0x00000007
        /*0770*/ 	.word	0x00000000
        /*0774*/ 	.short	0x010a
        /*0776*/ 	.byte	0x3f
	.zero		1


	//   ....[107]....
        /*0778*/ 	.word	0x000074f0
        /*077c*/ 	.word	0x00000006
        /*0780*/ 	.word	0x00000000
        /*0784*/ 	.short	0x010a
        /*0786*/ 	.byte	0x3f
	.zero		1


	//   ....[108]....
        /*0788*/ 	.word	0x00007580
        /*078c*/ 	.word	0x00000007
        /*0790*/ 	.word	0x00000000
        /*0794*/ 	.short	0x010a
        /*0796*/ 	.byte	0x3f
	.zero		1


	//   ....[109]....
        /*0798*/ 	.word	0x00007610
        /*079c*/ 	.word	0x00000006
        /*07a0*/ 	.word	0x00000000
        /*07a4*/ 	.short	0x010a
        /*07a6*/ 	.byte	0x3f
	.zero		1


	//   ....[110]....
        /*07a8*/ 	.word	0x000076a0
        /*07ac*/ 	.word	0x00000007
        /*07b0*/ 	.word	0x00000000
        /*07b4*/ 	.short	0x010a
        /*07b6*/ 	.byte	0x3f
	.zero		1


	//   ....[111]....
        /*07b8*/ 	.word	0x00007730
        /*07bc*/ 	.word	0x00000006
        /*07c0*/ 	.word	0x00000000
        /*07c4*/ 	.short	0x010a
        /*07c6*/ 	.byte	0x3f
	.zero		1


	//   ....[112]....
        /*07c8*/ 	.word	0x000077c0
        /*07cc*/ 	.word	0x00000007
        /*07d0*/ 	.word	0x00000000
        /*07d4*/ 	.short	0x010a
        /*07d6*/ 	.byte	0x3f
	.zero		1


	//   ....[113]....
        /*07d8*/ 	.word	0x00007850
        /*07dc*/ 	.word	0x00000006
        /*07e0*/ 	.word	0x00000000
        /*07e4*/ 	.short	0x010a
        /*07e6*/ 	.byte	0x3f
	.zero		1


	//   ....[114]....
        /*07e8*/ 	.word	0x000078e0
        /*07ec*/ 	.word	0x00000007
        /*07f0*/ 	.word	0x00000000
        /*07f4*/ 	.short	0x010a
        /*07f6*/ 	.byte	0x3f
	.zero		1


	//   ....[115]....
        /*07f8*/ 	.word	0x00007970
        /*07fc*/ 	.word	0x00000006
        /*0800*/ 	.word	0x00000000
        /*0804*/ 	.short	0x010a
        /*0806*/ 	.byte	0x3f
	.zero		1


	//   ....[116]....
        /*0808*/ 	.word	0x00007a00
        /*080c*/ 	.word	0x00000007
        /*0810*/ 	.word	0x00000000
        /*0814*/ 	.short	0x010a
        /*0816*/ 	.byte	0x3f
	.zero		1


	//   ....[117]....
        /*0818*/ 	.word	0x00007a90
        /*081c*/ 	.word	0x00000006
        /*0820*/ 	.word	0x00000000
        /*0824*/ 	.short	0x010a
        /*0826*/ 	.byte	0x3f
	.zero		1


	//   ....[118]....
        /*0828*/ 	.word	0x00007b20
        /*082c*/ 	.word	0x00000007
        /*0830*/ 	.word	0x00000000
        /*0834*/ 	.short	0x010a
        /*0836*/ 	.byte	0x3f
	.zero		1


	//   ....[119]....
        /*0838*/ 	.word	0x00007bb0
        /*083c*/ 	.word	0x00000006
        /*0840*/ 	.word	0x00000000
        /*0844*/ 	.short	0x010a
        /*0846*/ 	.byte	0x3f
	.zero		1


	//   ....[120]....
        /*0848*/ 	.word	0x00007c40
        /*084c*/ 	.word	0x00000007
        /*0850*/ 	.word	0x00000000
        /*0854*/ 	.short	0x010a
        /*0856*/ 	.byte	0x3f
	.zero		1


	//   ....[121]....
        /*0858*/ 	.word	0x00007cd0
        /*085c*/ 	.word	0x00000006
        /*0860*/ 	.word	0x00000000
        /*0864*/ 	.short	0x010a
        /*0866*/ 	.byte	0x3f
	.zero		1


	//   ....[122]....
        /*0868*/ 	.word	0x00007d60
        /*086c*/ 	.word	0x00000007
        /*0870*/ 	.word	0x00000000
        /*0874*/ 	.short	0x010a
        /*0876*/ 	.byte	0x3f
	.zero		1


	//   ....[123]....
        /*0878*/ 	.word	0x00007df0
        /*087c*/ 	.word	0x00000006
        /*0880*/ 	.word	0x00000000
        /*0884*/ 	.short	0x010a
        /*0886*/ 	.byte	0x3f
	.zero		1


	//   ....[124]....
        /*0888*/ 	.word	0x00007e80
        /*088c*/ 	.word	0x00000007
        /*0890*/ 	.word	0x00000000
        /*0894*/ 	.short	0x010a
        /*0896*/ 	.byte	0x3f
	.zero		1


	//   ....[125]....
        /*0898*/ 	.word	0x00007f10
        /*089c*/ 	.word	0x00000006
        /*08a0*/ 	.word	0x00000000
        /*08a4*/ 	.short	0x010a
        /*08a6*/ 	.byte	0x3f
	.zero		1


	//   ....[126]....
        /*08a8*/ 	.word	0x00007fa0
        /*08ac*/ 	.word	0x00000007
        /*08b0*/ 	.word	0x00000000
        /*08b4*/ 	.short	0x010a
        /*08b6*/ 	.byte	0x3f
	.zero		1


	//   ....[127]....
        /*08b8*/ 	.word	0x00008030
        /*08bc*/ 	.word	0x00000006
        /*08c0*/ 	.word	0x00000000
        /*08c4*/ 	.short	0x010a
        /*08c6*/ 	.byte	0x3f
	.zero		1


	//   ....[128]....
        /*08c8*/ 	.word	0x000080c0
        /*08cc*/ 	.word	0x00000005
        /*08d0*/ 	.word	0x00000000
        /*08d4*/ 	.short	0x010a
        /*08d6*/ 	.byte	0x3f
	.zero		1


	//   ....[129]....
        /*08d8*/ 	.word	0x00008130
        /*08dc*/ 	.word	0x00000003
        /*08e0*/ 	.word	0xfffffff8
        /*08e4*/ 	.short	0x010a
        /*08e6*/ 	.byte	0x3f
	.zero		1


	//   ....[130]....
        /*08e8*/ 	.word	0x00008180
        /*08ec*/ 	.word	0x00000003
        /*08f0*/ 	.word	0x00000000
        /*08f4*/ 	.short	0x010a
        /*08f6*/ 	.byte	0x3f
	.zero		1


	//   ....[131]....
        /*08f8*/ 	.word	0x000081e0
        /*08fc*/ 	.word	0x00000005
        /*0900*/ 	.word	0x00000000
        /*0904*/ 	.short	0x010a
        /*0906*/ 	.byte	0x3f
	.zero		1


	//   ....[132]....
        /*0908*/ 	.word	0x00008240
        /*090c*/ 	.word	0x00000003
        /*0910*/ 	.word	0x00000008
        /*0914*/ 	.short	0x010a
        /*0916*/ 	.byte	0x3f
	.zero		1


	//   ....[133]....
        /*0918*/ 	.word	0x00008310
        /*091c*/ 	.word	0x0000000e
        /*0920*/ 	.word	0x00000128
        /*0924*/ 	.short	0x010a
        /*0926*/ 	.byte	0x3f
	.zero		1


	//   ....[134]....
        /*0928*/ 	.word	0x000083e0
        /*092c*/ 	.word	0x00000007
        /*0930*/ 	.word	0x00000000
        /*0934*/ 	.short	0x010a
        /*0936*/ 	.byte	0x3f
	.zero		1


	//   ....[135]....
        /*0938*/ 	.word	0x00008430
        /*093c*/ 	.word	0x00000006
        /*0940*/ 	.word	0x00000000
        /*0944*/ 	.short	0x010a
        /*0946*/ 	.byte	0x3f
	.zero		1


	//   ....[136]....
        /*0948*/ 	.word	0x00008480
        /*094c*/ 	.word	0x00000007
        /*0950*/ 	.word	0x00000000
        /*0954*/ 	.short	0x010a
        /*0956*/ 	.byte	0x3f
	.zero		1


	//   ....[137]....
        /*0958*/ 	.word	0x000084d0
        /*095c*/ 	.word	0x00000006
        /*0960*/ 	.word	0x00000000
        /*0964*/ 	.short	0x010a
        /*0966*/ 	.byte	0x3f
	.zero		1


	//   ....[138]....
        /*0968*/ 	.word	0x00008520
        /*096c*/ 	.word	0x00000007
        /*0970*/ 	.word	0x00000000
        /*0974*/ 	.short	0x010a
        /*0976*/ 	.byte	0x3f
	.zero		1


	//   ....[139]....
        /*0978*/ 	.word	0x00008570
        /*097c*/ 	.word	0x00000006
        /*0980*/ 	.word	0x00000000
        /*0984*/ 	.short	0x010a
        /*0986*/ 	.byte	0x3f
	.zero		1


	//   ....[140]....
        /*0988*/ 	.word	0x000085c0
        /*098c*/ 	.word	0x00000007
        /*0990*/ 	.word	0x00000000
        /*0994*/ 	.short	0x010a
        /*0996*/ 	.byte	0x3f
	.zero		1


	//   ....[141]....
        /*0998*/ 	.word	0x00008610
        /*099c*/ 	.word	0x00000006
        /*09a0*/ 	.word	0x00000000
        /*09a4*/ 	.short	0x010a
        /*09a6*/ 	.byte	0x3f
	.zero		1


	//   ....[142]....
        /*09a8*/ 	.word	0x00008660
        /*09ac*/ 	.word	0x00000007
        /*09b0*/ 	.word	0x00000000
        /*09b4*/ 	.short	0x010a
        /*09b6*/ 	.byte	0x3f
	.zero		1


	//   ....[143]....
        /*09b8*/ 	.word	0x000086b0
        /*09bc*/ 	.word	0x00000006
        /*09c0*/ 	.word	0x00000000
        /*09c4*/ 	.short	0x010a
        /*09c6*/ 	.byte	0x3f
	.zero		1


	//   ....[144]....
        /*09c8*/ 	.word	0x00008700
        /*09cc*/ 	.word	0x00000007
        /*09d0*/ 	.word	0x00000000
        /*09d4*/ 	.short	0x010a
        /*09d6*/ 	.byte	0x3f
	.zero		1


	//   ....[145]....
        /*09d8*/ 	.word	0x00008750
        /*09dc*/ 	.word	0x00000006
        /*09e0*/ 	.word	0x00000000
        /*09e4*/ 	.short	0x010a
        /*09e6*/ 	.byte	0x3f
	.zero		1


	//   ....[146]....
        /*09e8*/ 	.word	0x000087a0
        /*09ec*/ 	.word	0x00000007
        /*09f0*/ 	.word	0x00000000
        /*09f4*/ 	.short	0x010a
        /*09f6*/ 	.byte	0x3f
	.zero		1


	//   ....[147]....
        /*09f8*/ 	.word	0x000087f0
        /*09fc*/ 	.word	0x00000006
        /*0a00*/ 	.word	0x00000000
        /*0a04*/ 	.short	0x010a
        /*0a06*/ 	.byte	0x3f
	.zero		1


	//   ....[148]....
        /*0a08*/ 	.word	0x00008840
        /*0a0c*/ 	.word	0x00000007
        /*0a10*/ 	.word	0x00000000
        /*0a14*/ 	.short	0x010a
        /*0a16*/ 	.byte	0x3f
	.zero		1


	//   ....[149]....
        /*0a18*/ 	.word	0x00008890
        /*0a1c*/ 	.word	0x00000006
        /*0a20*/ 	.word	0x00000000
        /*0a24*/ 	.short	0x010a
        /*0a26*/ 	.byte	0x3f
	.zero		1


	//   ....[150]....
        /*0a28*/ 	.word	0x000088e0
        /*0a2c*/ 	.word	0x00000007
        /*0a30*/ 	.word	0x00000000
        /*0a34*/ 	.short	0x010a
        /*0a36*/ 	.byte	0x3f
	.zero		1


	//   ....[151]....
        /*0a38*/ 	.word	0x00008930
        /*0a3c*/ 	.word	0x00000006
        /*0a40*/ 	.word	0x00000000
        /*0a44*/ 	.short	0x010a
        /*0a46*/ 	.byte	0x3f
	.zero		1


	//   ....[152]....
        /*0a48*/ 	.word	0x00008980
        /*0a4c*/ 	.word	0x00000007
        /*0a50*/ 	.word	0x00000000
        /*0a54*/ 	.short	0x010a
        /*0a56*/ 	.byte	0x3f
	.zero		1


	//   ....[153]....
        /*0a58*/ 	.word	0x000089d0
        /*0a5c*/ 	.word	0x00000006
        /*0a60*/ 	.word	0x00000000
        /*0a64*/ 	.short	0x010a
        /*0a66*/ 	.byte	0x3f
	.zero		1


	//   ....[154]....
        /*0a68*/ 	.word	0x00008a20
        /*0a6c*/ 	.word	0x00000007
        /*0a70*/ 	.word	0x00000000
        /*0a74*/ 	.short	0x010a
        /*0a76*/ 	.byte	0x3f
	.zero		1


	//   ....[155]....
        /*0a78*/ 	.word	0x00008a70
        /*0a7c*/ 	.word	0x00000006
        /*0a80*/ 	.word	0x00000000
        /*0a84*/ 	.short	0x010a
        /*0a86*/ 	.byte	0x3f
	.zero		1


	//   ....[156]....
        /*0a88*/ 	.word	0x00008ac0
        /*0a8c*/ 	.word	0x00000007
        /*0a90*/ 	.word	0x00000000
        /*0a94*/ 	.short	0x010a
        /*0a96*/ 	.byte	0x3f
	.zero		1


	//   ....[157]....
        /*0a98*/ 	.word	0x00008b10
        /*0a9c*/ 	.word	0x00000006
        /*0aa0*/ 	.word	0x00000000
        /*0aa4*/ 	.short	0x010a
        /*0aa6*/ 	.byte	0x3f
	.zero		1


	//   ....[158]....
        /*0aa8*/ 	.word	0x00008b60
        /*0aac*/ 	.word	0x00000007
        /*0ab0*/ 	.word	0x00000000
        /*0ab4*/ 	.short	0x010a
        /*0ab6*/ 	.byte	0x3f
	.zero		1


	//   ....[159]....
        /*0ab8*/ 	.word	0x00008bb0
        /*0abc*/ 	.word	0x00000006
        /*0ac0*/ 	.word	0x00000000
        /*0ac4*/ 	.short	0x010a
        /*0ac6*/ 	.byte	0x3f
	.zero		1


	//   ....[160]....
        /*0ac8*/ 	.word	0x00008c00
        /*0acc*/ 	.word	0x00000007
        /*0ad0*/ 	.word	0x00000000
        /*0ad4*/ 	.short	0x010a
        /*0ad6*/ 	.byte	0x3f
	.zero		1


	//   ....[161]....
        /*0ad8*/ 	.word	0x00008c50
        /*0adc*/ 	.word	0x00000006
        /*0ae0*/ 	.word	0x00000000
        /*0ae4*/ 	.short	0x010a
        /*0ae6*/ 	.byte	0x3f
	.zero		1


	//   ....[162]....
        /*0ae8*/ 	.word	0x00008ca0
        /*0aec*/ 	.word	0x00000007
        /*0af0*/ 	.word	0x00000000
        /*0af4*/ 	.short	0x010a
        /*0af6*/ 	.byte	0x3f
	.zero		1


	//   ....[163]....
        /*0af8*/ 	.word	0x00008cf0
        /*0afc*/ 	.word	0x00000006
        /*0b00*/ 	.word	0x00000000
        /*0b04*/ 	.short	0x010a
        /*0b06*/ 	.byte	0x3f
	.zero		1


	//   ....[164]....
        /*0b08*/ 	.word	0x00008d40
        /*0b0c*/ 	.word	0x00000007
        /*0b10*/ 	.word	0x00000000
        /*0b14*/ 	.short	0x010a
        /*0b16*/ 	.byte	0x3f
	.zero		1


	//   ....[165]....
        /*0b18*/ 	.word	0x00008d90
        /*0b1c*/ 	.word	0x00000006
        /*0b20*/ 	.word	0x00000000
        /*0b24*/ 	.short	0x010a
        /*0b26*/ 	.byte	0x3f
	.zero		1


	//   ....[166]....
        /*0b28*/ 	.word	0x00008de0
        /*0b2c*/ 	.word	0x00000007
        /*0b30*/ 	.word	0x00000000
        /*0b34*/ 	.short	0x010a
        /*0b36*/ 	.byte	0x3f
	.zero		1


	//   ....[167]....
        /*0b38*/ 	.word	0x00008e30
        /*0b3c*/ 	.word	0x00000006
        /*0b40*/ 	.word	0x00000000
        /*0b44*/ 	.short	0x010a
        /*0b46*/ 	.byte	0x3f
	.zero		1


	//   ....[168]....
        /*0b48*/ 	.word	0x00008e80
        /*0b4c*/ 	.word	0x00000007
        /*0b50*/ 	.word	0x00000000
        /*0b54*/ 	.short	0x010a
        /*0b56*/ 	.byte	0x3f
	.zero		1


	//   ....[169]....
        /*0b58*/ 	.word	0x00008ed0
        /*0b5c*/ 	.word	0x00000006
        /*0b60*/ 	.word	0x00000000
        /*0b64*/ 	.short	0x010a
        /*0b66*/ 	.byte	0x3f
	.zero		1


	//----- nvinfo : EIATTR_NUM_MBARRIERS
	.align		4
.L_37:
        /*0b68*/ 	.byte	0x03, 0x38
        /*0b6a*/ 	.short	0x0050


	//----- nvinfo : EIATTR_EXIT_INSTR_OFFSETS
	.align		4
        /*0b6c*/ 	.byte	0x04, 0x1c
        /*0b6e*/ 	.short	(.L_39 - .L_38)


	//   ....[0]....
.L_38:
        /*0b70*/ 	.word	0x00001850


	//   ....[1]....
        /*0b74*/ 	.word	0x000018b0


	//   ....[2]....
        /*0b78*/ 	.word	0x00005e30


	//   ....[3]....
        /*0b7c*/ 	.word	0x00005e60


	//   ....[4]....
        /*0b80*/ 	.word	0x00008110


	//----- nvinfo : EIATTR_MAX_THREADS
	.align		4
.L_39:
        /*0b84*/ 	.byte	0x04, 0x05
        /*0b86*/ 	.short	(.L_41 - .L_40)
.L_40:
        /*0b88*/ 	.word	0x00000180
        /*0b8c*/ 	.word	0x00000001
        /*0b90*/ 	.word	0x00000001


	//----- nvinfo : EIATTR_CRS_STACK_SIZE
	.align		4
.L_41:
        /*0b94*/ 	.byte	0x04, 0x1e
        /*0b96*/ 	.short	(.L_43 - .L_42)
.L_42:
        /*0b98*/ 	.word	0x00000000


	//----- nvinfo : EIATTR_CBANK_PARAM_SIZE
	.align		4
.L_43:
        /*0b9c*/ 	.byte	0x03, 0x19
        /*0b9e*/ 	.short	0x0470


	//----- nvinfo : EIATTR_PARAM_CBANK
	.align		4
        /*0ba0*/ 	.byte	0x04, 0x0a
        /*0ba2*/ 	.short	(.L_45 - .L_44)
	.align		4
.L_44:
        /*0ba4*/ 	.word	index@(.nv.constant0._ZN7cutlass13device_kernelINS_4gemm6kernel13GemmUniversalIN4cute5tupleIJiiiiEEENS1_10collective13CollectiveMmaINS1_34MainloopSm90TmaGmmaWarpSpecializedILi37ENS5_IJNS4_1CILi8EEENSA_ILi1EEESC_EEENS1_32KernelTmaWarpSpecializedPingpongEEENS5_IJNSA_ILi64EEENSA_ILi128EEENSA_ILi32EEEEEEaNS5_IJlSC_lEEEaSK_NS4_8TiledMMAINS4_8MMA_AtomIJNS4_4SM904GMMA27MMA_64x128x32_S32S8S8_SS_TNEEEENS4_6LayoutINS5_IJSC_SC_SC_EEENS5_IJNSA_ILi0EEEST_ST_EEEEENS5_IJNS4_10UnderscoreESW_SW_EEEEENS4_13SM90_TMA_LOADENS4_14ComposedLayoutINS4_7SwizzleILi1ELi4ELi3EEENS4_18smem_ptr_flag_bitsILi8EEENSR_INS5_IJSB_SI_EEENS5_IJSI_SC_EEEEEEEvNS4_8identityENS4_23SM90_TMA_LOAD_MULTICASTES18_vS19_EENS_8epilogue10collective6detail29Sm90TmaWarpSpecializedAdapterINS1D_15DefaultEpilogueIaSK_SK_NS1C_6thread17LinearCombinationIaLi1EiiLNS1H_9ScaleType4KindE0ELNS_15FloatRoundStyleE2EaEENS1_15EpilogueDefaultEEEEEvvEEEEvNT_6ParamsE)
        /*0ba8*/ 	.short	0x0210
        /*0baa*/ 	.short	0x0470


	//----- nvinfo : EIATTR_SW_WAR
	.align		4
.L_45:
        /*0bac*/ 	.byte	0x04, 0x36
        /*0bae*/ 	.short	(.L_47 - .L_46)
.L_46:
        /*0bb0*/ 	.word	0x00000008
.L_47:


//--------------------- .nv.callgraph             --------------------------
	.section	.nv.callgraph,"",@"SHT_CUDA_CALLGRAPH"
	.align	4
	.sectionentsize	8
	.align		4
        /*0000*/ 	.word	0x00000000
	.align		4
        /*0004*/ 	.word	0xffffffff
	.align		4
        /*0008*/ 	.word	index@(_ZN7cutlass13device_kernelINS_4gemm6kernel13GemmUniversalIN4cute5tupleIJiiiiEEENS1_10collective13CollectiveMmaINS1_34MainloopSm90TmaGmmaWarpSpecializedILi37ENS5_IJNS4_1CILi8EEENSA_ILi1EEESC_EEENS1_32KernelTmaWarpSpecializedPingpongEEENS5_IJNSA_ILi64EEENSA_ILi128EEENSA_ILi32EEEEEEaNS5_IJlSC_lEEEaSK_NS4_8TiledMMAINS4_8MMA_AtomIJNS4_4SM904GMMA27MMA_64x128x32_S32S8S8_SS_TNEEEENS4_6LayoutINS5_IJSC_SC_SC_EEENS5_IJNSA_ILi0EEEST_ST_EEEEENS5_IJNS4_10UnderscoreESW_SW_EEEEENS4_13SM90_TMA_LOADENS4_14ComposedLayoutINS4_7SwizzleILi1ELi4ELi3EEENS4_18smem_ptr_flag_bitsILi8EEENSR_INS5_IJSB_SI_EEENS5_IJSI_SC_EEEEEEEvNS4_8identityENS4_23SM90_TMA_LOAD_MULTICASTES18_vS19_EENS_8epilogue10collective6detail29Sm90TmaWarpSpecializedAdapterINS1D_15DefaultEpilogueIaSK_SK_NS1C_6thread17LinearCombinationIaLi1EiiLNS1H_9ScaleType4KindE0ELNS_15FloatRoundStyleE2EaEENS1_15EpilogueDefaultEEEEEvvEEEEvNT_6ParamsE)
	.align		4
        /*000c*/ 	.word	index@(__assertfail)
	.align		4
        /*0010*/ 	.word	0x00000000
	.align		4
        /*0014*/ 	.word	0xfffffffe
	.align		4
        /*0018*/ 	.word	0x00000000
	.align		4
        /*001c*/ 	.word	0xfffffffd
	.align		4
        /*0020*/ 	.word	0x00000000
	.align		4
        /*0024*/ 	.word	0xfffffffc


//--------------------- .nv.constant4             --------------------------
	.section	.nv.constant4,"a",@progbits
	.align	8
	.align		8
.nv.constant4:
        /*0000*/ 	.dword	__assertfail
	.align		8
        /*0008*/ 	.dword	__unnamed_1
	.align		8
        /*0010*/ 	.dword	_ZN40_INTERNAL_8ff78b1b_4_k_cu_54b3d5b5_229864cuda3std3__45__cpo5beginE
	.align		8
        /*0018*/ 	.dword	_ZN40_INTERNAL_8ff78b1b_4_k_cu_54b3d5b5_229864cuda3std3__45__cpo3endE
	.align		8
        /*0020*/ 	.dword	_ZN40_INTERNAL_8ff78b1b_4_k_cu_54b3d5b5_229864cuda3std3__45__cpo6cbeginE
	.align		8
        /*0028*/ 	.dword	_ZN40_INTERNAL_8ff78b1b_4_k_cu_54b3d5b5_229864cuda3std3__45__cpo4cendE
	.align		8
        /*0030*/ 	.dword	_ZN40_INTERNAL_8ff78b1b_4_k_cu_54b3d5b5_229864cuda3std3__442_GLOBAL__N__8ff78b1b_4_k_cu_54b3d5b5_229866ignoreE
	.align		8
        /*0038*/ 	.dword	_ZN40_INTERNAL_8ff78b1b_4_k_cu_54b3d5b5_229864cuda3std3__419piecewise_constructE
	.align		8
        /*0040*/ 	.dword	_ZN40_INTERNAL_8ff78b1b_4_k_cu_54b3d5b5_229864cuda3std3__48in_placeE
	.align		8
        /*0048*/ 	.dword	_ZN40_INTERNAL_8ff78b1b_4_k_cu_54b3d5b5_229864cuda3std6ranges3__45__cpo4swapE
	.align		8
        /*0050*/ 	.dword	_ZN40_INTERNAL_8ff78b1b_4_k_cu_54b3d5b5_229864cuda3std6ranges3__45__cpo9iter_moveE
	.align		8
        /*0058*/ 	.dword	_ZN40_INTERNAL_8ff78b1b_4_k_cu_54b3d5b5_229864cute7productE
	.align		8
        /*0060*/ 	.dword	_ZN40_INTERNAL_8ff78b1b_4_k_cu_54b3d5b5_229864cute1_E
	.align		8
        /*0068*/ 	.dword	$str$22
	.align		8
        /*0070*/ 	.dword	$str$23


//--------------------- .text._ZN7cutlass13device_kernelINS_4gemm6kernel13GemmUniversalIN4cute5tupleIJiiiiEEENS1_10collective13CollectiveMmaINS1_34MainloopSm90TmaGmmaWarpSpecializedILi37ENS5_IJNS4_1CILi8EEENSA_ILi1EEESC_EEENS1_32KernelTmaWarpSpecializedPingpongEEENS5_IJNSA_ILi64EEENSA_ILi128EEENSA_ILi32EEEEEEaNS5_IJlSC_lEEEaSK_NS4_8TiledMMAINS4_8MMA_AtomIJNS4_4SM904GMMA27MMA_64x128x32_S32S8S8_SS_TNEEEENS4_6LayoutINS5_IJSC_SC_SC_EEENS5_IJNSA_ILi0EEEST_ST_EEEEENS5_IJNS4_10UnderscoreESW_SW_EEEEENS4_13SM90_TMA_LOADENS4_14ComposedLayoutINS4_7SwizzleILi1ELi4ELi3EEENS4_18smem_ptr_flag_bitsILi8EEENSR_INS5_IJSB_SI_EEENS5_IJSI_SC_EEEEEEEvNS4_8identityENS4_23SM90_TMA_LOAD_MULTICASTES18_vS19_EENS_8epilogue10collective6detail29Sm90TmaWarpSpecializedAdapterINS1D_15DefaultEpilogueIaSK_SK_NS1C_6thread17LinearCombinationIaLi1EiiLNS1H_9ScaleType4KindE0ELNS_15FloatRoundStyleE2EaEENS1_15EpilogueDefaultEEEEEvvEEEEvNT_6ParamsE --------------------------
	.section	.text._ZN7cutlass13device_kernelINS_4gemm6kernel13GemmUniversalIN4cute5tupleIJiiiiEEENS1_10collective13CollectiveMmaINS1_34MainloopSm90TmaGmmaWarpSpecializedILi37ENS5_IJNS4_1CILi8EEENSA_ILi1EEESC_EEENS1_32KernelTmaWarpSpecializedPingpongEEENS5_IJNSA_ILi64EEENSA_ILi128EEENSA_ILi32EEEEEEaNS5_IJlSC_lEEEaSK_NS4_8TiledMMAINS4_8MMA_AtomIJNS4_4SM904GMMA27MMA_64x128x32_S32S8S8_SS_TNEEEENS4_6LayoutINS5_IJSC_SC_SC_EEENS5_IJNSA_ILi0EEEST_ST_EEEEENS5_IJNS4_10UnderscoreESW_SW_EEEEENS4_13SM90_TMA_LOADENS4_14ComposedLayoutINS4_7SwizzleILi1ELi4ELi3EEENS4_18smem_ptr_flag_bitsILi8EEENSR_INS5_IJSB_SI_EEENS5_IJSI_SC_EEEEEEEvNS4_8identityENS4_23SM90_TMA_LOAD_MULTICASTES18_vS19_EENS_8epilogue10collective6detail29Sm90TmaWarpSpecializedAdapterINS1D_15DefaultEpilogueIaSK_SK_NS1C_6thread17LinearCombinationIaLi1EiiLNS1H_9ScaleType4KindE0ELNS_15FloatRoundStyleE2EaEENS1_15EpilogueDefaultEEEEEvvEEEEvNT_6ParamsE,"ax",@progbits
	.align	128
.text._ZN7cutlass13device_kernelINS_4gemm6kernel13GemmUniversalIN4cute5tupleIJiiiiEEENS1_10collective13CollectiveMmaINS1_34MainloopSm90TmaGmmaWarpSpecializedILi37ENS5_IJNS4_1CILi8EEENSA_ILi1EEESC_EEENS1_32KernelTmaWarpSpecializedPingpongEEENS5_IJNSA_ILi64EEENSA_ILi128EEENSA_ILi32EEEEEEaNS5_IJlSC_lEEEaSK_NS4_8TiledMMAINS4_8MMA_AtomIJNS4_4SM904GMMA27MMA_64x128x32_S32S8S8_SS_TNEEEENS4_6LayoutINS5_IJSC_SC_SC_EEENS5_IJNSA_ILi0EEEST_ST_EEEEENS5_IJNS4_10UnderscoreESW_SW_EEEEENS4_13SM90_TMA_LOADENS4_14ComposedLayoutINS4_7SwizzleILi1ELi4ELi3EEENS4_18smem_ptr_flag_bitsILi8EEENSR_INS5_IJSB_SI_EEENS5_IJSI_SC_EEEEEEEvNS4_8identityENS4_23SM90_TMA_LOAD_MULTICASTES18_vS19_EENS_8epilogue10collective6detail29Sm90TmaWarpSpecializedAdapterINS1D_15DefaultEpilogueIaSK_SK_NS1C_6thread17LinearCombinationIaLi1EiiLNS1H_9ScaleType4KindE0ELNS_15FloatRoundStyleE2EaEENS1_15EpilogueDefaultEEEEEvvEEEEvNT_6ParamsE:
        .type           _ZN7cutlass13device_kernelINS_4gemm6kernel13GemmUniversalIN4cute5tupleIJiiiiEEENS1_10collective13CollectiveMmaINS1_34MainloopSm90TmaGmmaWarpSpecializedILi37ENS5_IJNS4_1CILi8EEENSA_ILi1EEESC_EEENS1_32KernelTmaWarpSpecializedPingpongEEENS5_IJNSA_ILi64EEENSA_ILi128EEENSA_ILi32EEEEEEaNS5_IJlSC_lEEEaSK_NS4_8TiledMMAINS4_8MMA_AtomIJNS4_4SM904GMMA27MMA_64x128x32_S32S8S8_SS_TNEEEENS4_6LayoutINS5_IJSC_SC_SC_EEENS5_IJNSA_ILi0EEEST_ST_EEEEENS5_IJNS4_10UnderscoreESW_SW_EEEEENS4_13SM90_TMA_LOADENS4_14ComposedLayoutINS4_7SwizzleILi1ELi4ELi3EEENS4_18smem_ptr_flag_bitsILi8EEENSR_INS5_IJSB_SI_EEENS5_IJSI_SC_EEEEEEEvNS4_8identityENS4_23SM90_TMA_LOAD_MULTICASTES18_vS19_EENS_8epilogue10collective6detail29Sm90TmaWarpSpecializedAdapterINS1D_15DefaultEpilogueIaSK_SK_NS1C_6thread17LinearCombinationIaLi1EiiLNS1H_9ScaleType4KindE0ELNS_15FloatRoundStyleE2EaEENS1_15EpilogueDefaultEEEEEvvEEEEvNT_6ParamsE,@function
        .size           _ZN7cutlass13device_kernelINS_4gemm6kernel13GemmUniversalIN4cute5tupleIJiiiiEEENS1_10collective13CollectiveMmaINS1_34MainloopSm90TmaGmmaWarpSpecializedILi37ENS5_IJNS4_1CILi8EEENSA_ILi1EEESC_EEENS1_32KernelTmaWarpSpecializedPingpongEEENS5_IJNSA_ILi64EEENSA_ILi128EEENSA_ILi32EEEEEEaNS5_IJlSC_lEEEaSK_NS4_8TiledMMAINS4_8MMA_AtomIJNS4_4SM904GMMA27MMA_64x128x32_S32S8S8_SS_TNEEEENS4_6LayoutINS5_IJSC_SC_SC_EEENS5_IJNSA_ILi0EEEST_ST_EEEEENS5_IJNS4_10UnderscoreESW_SW_EEEEENS4_13SM90_TMA_LOADENS4_14ComposedLayoutINS4_7SwizzleILi1ELi4ELi3EEENS4_18smem_ptr_flag_bitsILi8EEENSR_INS5_IJSB_SI_EEENS5_IJSI_SC_EEEEEEEvNS4_8identityENS4_23SM90_TMA_LOAD_MULTICASTES18_vS19_EENS_8epilogue10collective6detail29Sm90TmaWarpSpecializedAdapterINS1D_15DefaultEpilogueIaSK_SK_NS1C_6thread17LinearCombinationIaLi1EiiLNS1H_9ScaleType4KindE0ELNS_15FloatRoundStyleE2EaEENS1_15EpilogueDefaultEEEEEvvEEEEvNT_6ParamsE,(.L_x_274 - _ZN7cutlass13device_kernelINS_4gemm6kernel13GemmUniversalIN4cute5tupleIJiiiiEEENS1_10collective13CollectiveMmaINS1_34MainloopSm90TmaGmmaWarpSpecializedILi37ENS5_IJNS4_1CILi8EEENSA_ILi1EEESC_EEENS1_32KernelTmaWarpSpecializedPingpongEEENS5_IJNSA_ILi64EEENSA_ILi128EEENSA_ILi32EEEEEEaNS5_IJlSC_lEEEaSK_NS4_8TiledMMAINS4_8MMA_AtomIJNS4_4SM904GMMA27MMA_64x128x32_S32S8S8_SS_TNEEEENS4_6LayoutINS5_IJSC_SC_SC_EEENS5_IJNSA_ILi0EEEST_ST_EEEEENS5_IJNS4_10UnderscoreESW_SW_EEEEENS4_13SM90_TMA_LOADENS4_14ComposedLayoutINS4_7SwizzleILi1ELi4ELi3EEENS4_18smem_ptr_flag_bitsILi8EEENSR_INS5_IJSB_SI_EEENS5_IJSI_SC_EEEEEEEvNS4_8identityENS4_23SM90_TMA_LOAD_MULTICASTES18_vS19_EENS_8epilogue10collective6detail29Sm90TmaWarpSpecializedAdapterINS1D_15DefaultEpilogueIaSK_SK_NS1C_6thread17LinearCombinationIaLi1EiiLNS1H_9ScaleType4KindE0ELNS_15FloatRoundStyleE2EaEENS1_15EpilogueDefaultEEEEEvvEEEEvNT_6ParamsE)
        .other          _ZN7cutlass13device_kernelINS_4gemm6kernel13GemmUniversalIN4cute5tupleIJiiiiEEENS1_10collective13CollectiveMmaINS1_34MainloopSm90TmaGmmaWarpSpecializedILi37ENS5_IJNS4_1CILi8EEENSA_ILi1EEESC_EEENS1_32KernelTmaWarpSpecializedPingpongEEENS5_IJNSA_ILi64EEENSA_ILi128EEENSA_ILi32EEEEEEaNS5_IJlSC_lEEEaSK_NS4_8TiledMMAINS4_8MMA_AtomIJNS4_4SM904GMMA27MMA_64x128x32_S32S8S8_SS_TNEEEENS4_6LayoutINS5_IJSC_SC_SC_EEENS5_IJNSA_ILi0EEEST_ST_EEEEENS5_IJNS4_10UnderscoreESW_SW_EEEEENS4_13SM90_TMA_LOADENS4_14ComposedLayoutINS4_7SwizzleILi1ELi4ELi3EEENS4_18smem_ptr_flag_bitsILi8EEENSR_INS5_IJSB_SI_EEENS5_IJSI_SC_EEEEEEEvNS4_8identityENS4_23SM90_TMA_LOAD_MULTICASTES18_vS19_EENS_8epilogue10collective6detail29Sm90TmaWarpSpecializedAdapterINS1D_15DefaultEpilogueIaSK_SK_NS1C_6thread17LinearCombinationIaLi1EiiLNS1H_9ScaleType4KindE0ELNS_15FloatRoundStyleE2EaEENS1_15EpilogueDefaultEEEEEvvEEEEvNT_6ParamsE,@"STO_CUDA_ENTRY STV_DEFAULT"
_ZN7cutlass13device_kernelINS_4gemm6kernel13GemmUniversalIN4cute5tupleIJiiiiEEENS1_10collective13CollectiveMmaINS1_34MainloopSm90TmaGmmaWarpSpecializedILi37ENS5_IJNS4_1CILi8EEENSA_ILi1EEESC_EEENS1_32KernelTmaWarpSpecializedPingpongEEENS5_IJNSA_ILi64EEENSA_ILi128EEENSA_ILi32EEEEEEaNS5_IJlSC_lEEEaSK_NS4_8TiledMMAINS4_8MMA_AtomIJNS4_4SM904GMMA27MMA_64x128x32_S32S8S8_SS_TNEEEENS4_6LayoutINS5_IJSC_SC_SC_EEENS5_IJNSA_ILi0EEEST_ST_EEEEENS5_IJNS4_10UnderscoreESW_SW_EEEEENS4_13SM90_TMA_LOADENS4_14ComposedLayoutINS4_7SwizzleILi1ELi4ELi3EEENS4_18smem_ptr_flag_bitsILi8EEENSR_INS5_IJSB_SI_EEENS5_IJSI_SC_EEEEEEEvNS4_8identityENS4_23SM90_TMA_LOAD_MULTICASTES18_vS19_EENS_8epilogue10collective6detail29Sm90TmaWarpSpecializedAdapterINS1D_15DefaultEpilogueIaSK_SK_NS1C_6thread17LinearCombinationIaLi1EiiLNS1H_9ScaleType4KindE0ELNS_15FloatRoundStyleE2EaEENS1_15EpilogueDefaultEEEEEvvEEEEvNT_6ParamsE:
[----:B------:R-:W0:Y:S02]  /*0000*/  LDC R1, c[0x0][0x28] ;  /* 0x00000a00ff017b82 */ /* 0x000e240000000800 */
[----:B0-----:R-:W-:Y:S01]  /*0010*/  VIADD R1, R1, 0xfffffff8 ;  /* 0xfffffff801017836 */ /* 0x001fe20000000000 */
[----:B------:R-:W0:Y:S01]  /*0020*/  S2R R5, SR_TID.X ;  /* 0x0000000000057919 */ /* 0x000e220000002100 */
[----:B------:R-:W-:Y:S01]  /*0030*/  ELECT P0, URZ, PT ;  /* 0x00000000003f782f */ /* 0x000fe20003800000 */
[----:B------:R-:W-:Y:S01]  /*0040*/  BSSY B0, `(.L_x_0) ;  /* 0x000000f000007945 */ /* 0x000fe20003800000 */
[--C-:B0-----:R-:W-:Y:S02]  /*0050*/  SHF.R.U32.HI R0, RZ, 0x5, R5.reuse ;  /* 0x00000005ff007819 */ /* 0x101fe40000011605 */
[----:B------:R-:W-:-:S03]  /*0060*/  SHF.R.U32.HI R7, RZ, 0x7, R5 ;  /* 0x00000007ff077819 */ /* 0x000fc60000011605 */
[----:B------:R-:W0:Y:S04]  /*0070*/  SHFL.IDX PT, R2, R0, RZ, 0x1f ;  /* 0x00001fff00027589 */ /* 0x000e2800000e0000 */
[----:B------:R1:W2:Y:S01]  /*0080*/  SHFL.IDX PT, R10, R7, RZ, 0x1f ;  /* 0x00001fff070a7589 */ /* 0x0002a200000e0000 */
[----:B0-----:R-:W-:-:S13]  /*0090*/  ISETP.NE.OR P0, PT, R2, RZ, !P0 ;  /* 0x000000ff0200720c */ /* 0x001fda0004705670 */
[----:B-12---:R-:W-:Y:S05]  /*00a0*/  @P0 BRA `(.L_x_1) ;  /* 0x0000000000200947 */ /* 0x006fea0003800000 */
[----:B------:R-:W-:Y:S02]  /*00b0*/  ULDC.64 UR4, c[0x0][0x198] ;  /* 0x0000660000047ab9 */ /* 0x000fe40000000a00 */
[----:B------:R-:W-:Y:S02]  /*00c0*/  UIADD3 UR6, UP0, UR4, 0xf0, URZ ;  /* 0x000000f004067890 */ /* 0x000fe4000ff1e03f */
[----:B------:R-:W-:Y:S02]  /*00d0*/  UIADD3 UR4, UP1, UR4, 0x1f0, URZ ;  /* 0x000001f004047890 */ /* 0x000fe4000ff3e03f */
[----:B------:R-:W-:Y:S02]  /*00e0*/  UIADD3.X UR7, URZ, UR5, URZ, UP0, !UPT ;  /* 0x000000053f077290 */ /* 0x000fe400087fe43f */
[----:B------:R-:W-:-:S07]  /*00f0*/  UIADD3.X UR5, URZ, UR5, URZ, UP1, !UPT ;  /* 0x000000053f057290 */ /* 0x000fce0008ffe43f */
[----:B------:R0:W-:Y:S02]  /*0100*/  UTMACCTL.PF [UR6] ;  /* 0x00000000060079b9 */ /* 0x0001e40008040000 */
[----:B------:R0:W-:Y:S02]  /*0110*/  UTMACCTL.PF [UR4] ;  /* 0x00000000040079b9 */ /* 0x0001e40008040000 */
[----:B0-----:R-:W-:Y:S01]  /*0120*/  NOP ;  /* 0x0000000000007918 */ /* 0x001fe20000000000 */
.L_x_1:
[----:B------:R-:W-:Y:S05]  /*0130*/  BSYNC B0 ;  /* 0x0000000000007941 */ /* 0x000fea0003800000 */
.L_x_0:
[----:B------:R-:W0:Y:S01]  /*0140*/  SHFL.IDX PT, R8, R0, RZ, 0x1f ;  /* 0x00001fff00087589 */ /* 0x000e2200000e0000 */
[----:B------:R-:W-:-:S04]  /*0150*/  SHF.R.S32.HI R4, RZ, 0x1f, R5 ;  /* 0x0000001fff047819 */ /* 0x000fc80000011405 */
[----:B------:R-:W-:-:S04]  /*0160*/  LEA.HI R4, R4, R5, RZ, 0x7 ;  /* 0x0000000504047211 */ /* 0x000fc800078f38ff */
[----:B------:R-:W-:Y:S02]  /*0170*/  LOP3.LUT R4, R4, 0xffffff80, RZ, 0xc0, !PT ;  /* 0xffffff8004047812 */ /* 0x000fe400078ec0ff */
[----:B0-----:R-:W-:-:S13]  /*0180*/  ISETP.NE.AND P0, PT, R8, RZ, PT ;  /* 0x000000ff0800720c */ /* 0x001fda0003f05270 */
[----:B------:R-:W-:Y:S05]  /*0190*/  @P0 BRA `(.L_x_2) ;  /* 0x00000004006c0947 */ /* 0x000fea0003800000 */
[----:B------:R-:W-:Y:S01]  /*01a0*/  ELECT P0, URZ, PT ;  /* 0x00000000003f782f */ /* 0x000fe20003800000 */
[----:B------:R-:W-:-:S12]  /*01b0*/  BSSY B0, `(.L_x_2) ;  /* 0x0000059000007945 */ /* 0x000fd80003800000 */
[----:B------:R-:W-:Y:S05]  /*01c0*/  @!P0 BRA `(.L_x_3) ;  /* 0x00000004005c8947 */ /* 0x000fea0003800000 */
[----:B------:R-:W0:Y:S01]  /*01d0*/  S2UR UR8, SR_CgaCtaId ;  /* 0x00000000000879c3 */ /* 0x000e220000008800 */
[----:B------:R-:W-:Y:S01]  /*01e0*/  UMOV UR4, 0x400 ;  /* 0x0000040000047882 */ /* 0x000fe20000000000 */
[----:B------:R-:W-:Y:S01]  /*01f0*/  UMOV UR5, 0x1 ;  /* 0x0000000100057882 */ /* 0x000fe20000000000 */
[----:B------:R-:W-:Y:S02]  /*0200*/  UMOV UR6, 0x8 ;  /* 0x0000000800067882 */ /* 0x000fe40000000000 */
[----:B------:R-:W-:-:S04]  /*0210*/  UIADD3 UR6, -UR6, 0x100000, URZ ;  /* 0x0010000006067890 */ /* 0x000fc8000fffe13f */
[----:B------:R-:W-:Y:S02]  /*0220*/  USHF.L.U32 UR7, UR6, 0xb, URZ ;  /* 0x0000000b06077899 */ /* 0x000fe4000800063f */
[----:B------:R-:W-:Y:S02]  /*0230*/  USHF.L.U32 UR6, UR6, 0x1, URZ ;  /* 0x0000000106067899 */ /* 0x000fe4000800063f */
[----:B0-----:R-:W-:Y:S02]  /*0240*/  ULEA UR8, UR8, UR4, 0x18 ;  /* 0x0000000408087291 */ /* 0x001fe4000f8ec03f */
[----:B------:R-:W-:-:S04]  /*0250*/  UIADD3 UR4, -UR5, 0x100000, URZ ;  /* 0x0010000005047890 */ /* 0x000fc8000fffe13f */
[----:B------:R-:W-:Y:S02]  /*0260*/  USHF.L.U32 UR5, UR4, 0xb, URZ ;  /* 0x0000000b04057899 */ /* 0x000fe4000800063f */
[----:B------:R-:W-:Y:S01]  /*0270*/  USHF.L.U32 UR4, UR4, 0x1, URZ ;  /* 0x0000000104047899 */ /* 0x000fe2000800063f */
[----:B------:R-:W0:Y:S11]  /*0280*/  FENCE.VIEW.ASYNC.S ;  /* 0x00000000000073c6 */ /* 0x000e360000000000 */
[----:B0-----:R0:W1:Y:S01]  /*0290*/  SYNCS.EXCH.64 URZ, [UR8], UR4 ;  /* 0x00000004083f75b2 */ /* 0x0010620008000100 */
[----:B------:R0:W2:Y:S01]  /*02a0*/  SYNCS.EXCH.64 URZ, [UR8+0x128], UR6 ;  /* 0x00012806083f75b2 */ /* 0x0000a20008000100 */
[----:B------:R0:W3:Y:S01]  /*02b0*/  SYNCS.EXCH.64 URZ, [UR8+0x8], UR4 ;  /* 0x00000804083f75b2 */ /* 0x0000e20008000100 */
[----:B------:R0:W4:Y:S01]  /*02c0*/  SYNCS.EXCH.64 URZ, [UR8+0x130], UR6 ;  /* 0x00013006083f75b2 */ /* 0x0001220008000100 */
[----:B------:R0:W0:Y:S01]  /*02d0*/  SYNCS.EXCH.64 URZ, [UR8+0x10], UR4 ;  /* 0x00001004083f75b2 */ /* 0x0000220008000100 */
        /* <DEDUP_REMOVED lines=69> */
[----:B-1234-:R-:W-:Y:S01]  /*0730*/  NOP ;  /* 0x0000000000007918 */ /* 0x01efe20000000000 */
.L_x_3:
[----:B0-----:R-:W-:Y:S05]  /*0740*/  BSYNC B0 ;  /* 0x0000000000007941 */ /* 0x001fea0003800000 */
.L_x_2:
[----:B------:R-:W-:Y:S01]  /*0750*/  IMAD.IADD R4, R5, 0x1, -R4 ;  /* 0x0000000105047824 */ /* 0x000fe200078e0a04 */
[----:B------:R-:W0:Y:S01]  /*0760*/  SHFL.IDX PT, R15, R0, RZ, 0x1f ;  /* 0x00001fff000f7589 */ /* 0x000e2200000e0000 */
[----:B------:R-:W1:Y:S01]  /*0770*/  S2UR UR12, SR_CTAID.X ;  /* 0x00000000000c79c3 */ /* 0x000e620000002500 */
[----:B------:R-:W-:Y:S02]  /*0780*/  SHF.R.S32.HI R11, RZ, 0x1f, R8 ;  /* 0x0000001fff0b7819 */ /* 0x000fe40000011408 */
[----:B------:R-:W-:Y:S02]  /*0790*/  ELECT P0, URZ, PT ;  /* 0x00000000003f782f */ /* 0x000fe40003800000 */
[----:B------:R-:W-:Y:S01]  /*07a0*/  SHF.R.S32.HI R3, RZ, 0x1f, R4 ;  /* 0x0000001fff037819 */ /* 0x000fe20000011404 */
[----:B------:R1:W2:Y:S01]  /*07b0*/  SHFL.IDX PT, R13, R0, RZ, 0x1f ;  /* 0x00001fff000d7589 */ /* 0x0002a200000e0000 */
[----:B------:R-:W-:Y:S02]  /*07c0*/  LEA.HI R11, R11, R8, RZ, 0x2 ;  /* 0x000000080b0b7211 */ /* 0x000fe400078f10ff */
[----:B------:R-:W-:-:S02]  /*07d0*/  ELECT P1, URZ, PT ;  /* 0x00000000003f782f */ /* 0x000fc40003820000 */
[----:B------:R-:W-:Y:S01]  /*07e0*/  LEA.HI R6, R3, R4, RZ, 0x3 ;  /* 0x0000000403067211 */ /* 0x000fe200078f18ff */
[----:B------:R-:W3:Y:S01]  /*07f0*/  LDC R14, c[0x0][0x140] ;  /* 0x00005000ff0e7b82 */ /* 0x000ee20000000800 */
[----:B------:R-:W-:Y:S01]  /*0800*/  LOP3.LUT R11, R11, 0x3ffffffc, RZ, 0xc0, !PT ;  /* 0x3ffffffc0b0b7812 */ /* 0x000fe200078ec0ff */
[----:B------:R-:W-:Y:S01]  /*0810*/  ULDC UR4, c[0x0][0x150] ;  /* 0x0000540000047ab9 */ /* 0x000fe20000000800 */
[--C-:B------:R-:W-:Y:S01]  /*0820*/  SHF.R.S32.HI R9, RZ, 0x3, R6.reuse ;  /* 0x00000003ff097819 */ /* 0x100fe20000011406 */
[----:B------:R-:W-:Y:S01]  /*0830*/  UMOV UR11, 0x80 ;  /* 0x00000080000b7882 */ /* 0x000fe20000000000 */
[----:B------:R-:W-:Y:S01]  /*0840*/  SHF.R.S32.HI R12, RZ, 0x1f, R6 ;  /* 0x0000001fff0c7819 */ /* 0x000fe20000011406 */
[----:B------:R-:W-:Y:S01]  /*0850*/  IMAD.IADD R11, R8, 0x1, -R11 ;  /* 0x00000001080b7824 */ /* 0x000fe200078e0a0b */
[----:B------:R-:W4:Y:S01]  /*0860*/  S2R R6, SR_CTAID.Y ;  /* 0x0000000000067919 */ /* 0x000f220000002600 */
[----:B------:R-:W5:Y:S01]  /*0870*/  LDC R21, c[0x0][0x148] ;  /* 0x00005200ff157b82 */ /* 0x000f620000000800 */
[----:B------:R-:W-:Y:S01]  /*0880*/  LEA.HI R12, R12, R9, RZ, 0x2 ;  /* 0x000000090c0c7211 */ /* 0x000fe200078f10ff */
[----:B------:R-:W-:Y:S01]  /*0890*/  NOP ;  /* 0x0000000000007918 */ /* 0x000fe20000000000 */
[----:B------:R-:W5:Y:S01]  /*08a0*/  SHFL.IDX PT, R8, R7, RZ, 0x1f ;  /* 0x00001fff07087589 */ /* 0x000f6200000e0000 */
[----:B------:R-:W-:Y:S01]  /*08b0*/  NOP ;  /* 0x0000000000007918 */ /* 0x000fe20000000000 */
[----:B------:R-:W-:Y:S01]  /*08c0*/  LOP3.LUT R12, R12, 0xfffffffc, RZ, 0xc0, !PT ;  /* 0xfffffffc0c0c7812 */ /* 0x000fe200078ec0ff */
[----:B------:R-:W-:Y:S01]  /*08d0*/  VIADD R33, R10, 0xffffffff ;  /* 0xffffffff0a217836 */ /* 0x000fe20000000000 */
[----:B0-----:R-:W-:Y:S01]  /*08e0*/  ISETP.NE.OR P0, PT, R15, RZ, !P0 ;  /* 0x000000ff0f00720c */ /* 0x001fe20004705670 */
[----:B------:R-:W-:Y:S01]  /*08f0*/  IMAD.MOV.U32 R89, RZ, RZ, 0x1 ;  /* 0x00000001ff597424 */ /* 0x000fe200078e00ff */
[----:B-1----:R-:W-:Y:S01]  /*0900*/  I2FP.F32.U32 R0, UR12 ;  /* 0x0000000c00007c45 */ /* 0x002fe20008201000 */
[----:B------:R-:W-:Y:S01]  /*0910*/  IMAD.IADD R12, R9, 0x1, -R12 ;  /* 0x00000001090c7824 */ /* 0x000fe200078e0a0c */
[----:B------:R-:W-:-:S02]  /*0920*/  SHF.R.S32.HI R9, RZ, 0x1f, R2 ;  /* 0x0000001fff097819 */ /* 0x000fc40000011402 */
[----:B--2---:R-:W-:Y:S01]  /*0930*/  ISETP.NE.OR P1, PT, R13, RZ, !P1 ;  /* 0x000000ff0d00720c */ /* 0x004fe20004f25670 */
[----:B------:R-:W-:Y:S02]  /*0940*/  IMAD R11, R11, 0x4, R12 ;  /* 0x000000040b0b7824 */ /* 0x000fe400078e020c */
[----:B------:R-:W-:Y:S01]  /*0950*/  FMUL R0, R0, UR4 ;  /* 0x0000000400007c20 */ /* 0x000fe20008400000 */
[----:B------:R-:W0:Y:S01]  /*0960*/  LDC R13, c[0x0][0x144] ;  /* 0x00005100ff0d7b82 */ /* 0x000e220000000800 */
[----:B------:R-:W-:Y:S01]  /*0970*/  LEA.HI R9, R9, R2, RZ, 0x2 ;  /* 0x0000000209097211 */ /* 0x000fe200078f10ff */
[----:B------:R-:W-:Y:S01]  /*0980*/  IMAD.SHL.U32 R88, R11, 0x4, RZ ;  /* 0x000000040b587824 */ /* 0x000fe200078e00ff */
[----:B---3--:R-:W-:Y:S01]  /*0990*/  ISETP.EQ.U32.AND P2, PT, R14, 0x1, PT ;  /* 0x000000010e00780c */ /* 0x008fe20003f42070 */
[----:B------:R-:W-:Y:S01]  /*09a0*/  VOTEU.ALL UP0, P0 ;  /* 0x00000000003f7886 */ /* 0x000fe20000000000 */
[----:B------:R-:W1:Y:S01]  /*09b0*/  F2I.U32.TRUNC.NTZ R0, R0 ;  /* 0x0000000000007305 */ /* 0x000e62000020f000 */
[----:B------:R-:W-:Y:S01]  /*09c0*/  LOP3.LUT R9, R9, 0xfffffffc, RZ, 0xc0, !PT ;  /* 0xfffffffc09097812 */ /* 0x000fe200078ec0ff */
[----:B------:R-:W-:Y:S01]  /*09d0*/  ULDC UR4, c[0x0][0x154] ;  /* 0x0000550000047ab9 */ /* 0x000fe20000000800 */
[----:B------:R-:W-:Y:S01]  /*09e0*/  LOP3.LUT R88, R11, 0xc, R88, 0x78, !PT ;  /* 0x0000000c0b587812 */ /* 0x000fe200078e7858 */
[----:B------:R-:W2:Y:S01]  /*09f0*/  @!UP0 S2UR UR7, SR_CgaCtaId ;  /* 0x00000000000789c3 */ /* 0x000ea20000008800 */
[----:B------:R-:W-:Y:S01]  /*0a00*/  VOTEU.ALL UP1, P1 ;  /* 0x00000000003f7886 */ /* 0x000fe20000820000 */
[----:B------:R-:W-:Y:S01]  /*0a10*/  IMAD.IADD R14, R2, 0x1, -R9 ;  /* 0x00000001020e7824 */ /* 0x000fe200078e0a09 */
[----:B------:R-:W-:Y:S01]  /*0a20*/  SHF.R.S32.HI R9, RZ, 0x1f, R88 ;  /* 0x0000001fff097819 */ /* 0x000fe20000011458 */
[----:B------:R-:W-:Y:S01]  /*0a30*/  @!UP0 UMOV UR6, 0x400 ;  /* 0x0000040000068882 */ /* 0x000fe20000000000 */
[----:B------:R-:W-:Y:S01]  /*0a40*/  VOTEU.ALL UP2, P1 ;  /* 0x00000000003f7886 */ /* 0x000fe20000840000 */
[----:B----4-:R-:W-:Y:S01]  /*0a50*/  I2FP.F32.U32 R2, R6 ;  /* 0x0000000600027245 */ /* 0x010fe20000201000 */
[----:B------:R-:W-:Y:S01]  /*0a60*/  @!UP1 UMOV UR9, 0x400 ;  /* 0x0000040000099882 */ /* 0x000fe20000000000 */
[----:B------:R-:W3:Y:S01]  /*0a70*/  @!UP1 S2UR UR10, SR_CgaCtaId ;  /* 0x00000000000a99c3 */ /* 0x000ee20000008800 */
[----:B------:R-:W-:Y:S01]  /*0a80*/  LEA.HI R9, R9, R88, RZ, 0x3 ;  /* 0x0000005809097211 */ /* 0x000fe200078f18ff */
[----:B------:R-:W-:Y:S01]  /*0a90*/  VOTEU.ALL UP3, P1 ;  /* 0x00000000003f7886 */ /* 0x000fe20000860000 */
[----:B------:R-:W-:Y:S01]  /*0aa0*/  FMUL R2, R2, UR4 ;  /* 0x0000000402027c20 */ /* 0x000fe20008400000 */
[----:B-1----:R-:W-:Y:S01]  /*0ab0*/  IMAD.MOV R0, RZ, RZ, -R0 ;  /* 0x000000ffff007224 */ /* 0x002fe200078e0a00 */
[----:B------:R-:W-:Y:S01]  /*0ac0*/  LOP3.LUT R11, R9, 0xfffffff8, RZ, 0xc0, !PT ;  /* 0xfffffff8090b7812 */ /* 0x000fe200078ec0ff */
[----:B------:R-:W-:Y:S01]  /*0ad0*/  UMOV UR4, 0x20 ;  /* 0x0000002000047882 */ /* 0x000fe20000000000 */
[----:B------:R-:W-:Y:S01]  /*0ae0*/  VOTEU.ALL UP4, P1 ;  /* 0x00000000003f7886 */ /* 0x000fe20000880000 */
[----:B0-----:R-:W-:Y:S01]  /*0af0*/  IMAD R20, R13, R0, UR12 ;  /* 0x0000000c0d147e24 */ /* 0x001fe2000f8e0200 */
[----:B------:R-:W0:Y:S01]  /*0b00*/  F2I.U32.TRUNC.NTZ R2, R2 ;  /* 0x0000000200027305 */ /* 0x000e22000020f000 */
[----:B------:R-:W-:Y:S01]  /*0b10*/  IMAD.IADD R11, R88, 0x1, -R11 ;  /* 0x00000001580b7824 */ /* 0x000fe200078e0a0b */
[----:B------:R-:W-:-:S04]  /*0b20*/  @!UP0 UIADD3 UR4, -UR4, 0x100000, URZ ;  /* 0x0010000004048890 */ /* 0x000fc8000fffe13f */
[----:B------:R-:W-:Y:S02]  /*0b30*/  @!UP0 USHF.L.U32 UR5, UR4, 0xb, URZ ;  /* 0x0000000b04058899 */ /* 0x000fe4000800063f */
[----:B------:R-:W-:Y:S01]  /*0b40*/  @!UP0 USHF.L.U32 UR4, UR4, 0x1, URZ ;  /* 0x0000000104048899 */ /* 0x000fe2000800063f */
[----:B------:R-:W-:Y:S01]  /*0b50*/  ISETP.GE.U32.AND P6, PT, R33, 0x2, PT ;  /* 0x000000022100780c */ /* 0x000fe20003fc6070 */
[----:B------:R-:W-:Y:S01]  /*0b60*/  VOTEU.ALL UP5, P1 ;  /* 0x00000000003f7886 */ /* 0x000fe200008a0000 */
[C---:B------:R-:W-:Y:S02]  /*0b70*/  ISETP.NE.AND P1, PT, R14.reuse, 0x3, PT ;  /* 0x000000030e00780c */ /* 0x040fe40003f25270 */
[----:B------:R-:W-:Y:S01]  /*0b80*/  ISETP.NE.AND P3, PT, R11, R20, PT ;  /* 0x000000140b00720c */ /* 0x000fe20003f65270 */
[----:B--2---:R-:W-:Y:S01]  /*0b90*/  @!UP0 ULEA UR8, UR7, UR6, 0x18 ;  /* 0x0000000607088291 */ /* 0x004fe2000f8ec03f */
[----:B------:R-:W-:Y:S01]  /*0ba0*/  ISETP.EQ.OR P1, PT, R14, RZ, !P1 ;  /* 0x000000ff0e00720c */ /* 0x000fe20004f22670 */
[----:B------:R-:W-:-:S04]  /*0bb0*/  @!UP1 UIADD3 UR6, -UR11, 0x100000, URZ ;  /* 0x001000000b069890 */ /* 0x000fc8000fffe13f */
[----:B------:R-:W-:Y:S02]  /*0bc0*/  @!UP1 USHF.L.U32 UR7, UR6, 0xb, URZ ;  /* 0x0000000b06079899 */ /* 0x000fe4000800063f */
[----:B------:R-:W-:Y:S01]  /*0bd0*/  @!UP1 USHF.L.U32 UR6, UR6, 0x1, URZ ;  /* 0x0000000106069899 */ /* 0x000fe2000800063f */
[----:B-----5:R-:W-:Y:S01]  /*0be0*/  R2UR UR43, R8 ;  /* 0x00000000082b72ca */ /* 0x020fe200000e0000 */
[----:B------:R-:W-:Y:S01]  /*0bf0*/  VOTEU.ALL UP0, P0 ;  /* 0x00000000003f7886 */ /* 0x000fe20000000000 */
[----:B------:R-:W-:Y:S01]  /*0c00*/  ISETP.EQ.AND P1, PT, R10, RZ, P1 ;  /* 0x000000ff0a00720c */ /* 0x000fe20000f22270 */
[----:B---3--:R-:W-:Y:S01]  /*0c10*/  @!UP1 ULEA UR9, UR10, UR9, 0x18 ;  /* 0x000000090a099291 */ /* 0x008fe2000f8ec03f */
[----:B0-----:R-:W-:Y:S01]  /*0c20*/  IMAD.MOV R24, RZ, RZ, -R2 ;  /* 0x000000ffff187224 */ /* 0x001fe200078e0a02 */
[----:B------:R-:W-:Y:S01]  /*0c30*/  VOTEU.ALL UP1, P0 ;  /* 0x00000000003f7886 */ /* 0x000fe20000020000 */
[----:B------:R-:W-:Y:S02]  /*0c40*/  LOP3.LUT P0, RZ, R4, 0x7, RZ, 0xc0, !PT ;  /* 0x0000000704ff7812 */ /* 0x000fe4000780c0ff */
[----:B------:R-:W-:Y:S01]  /*0c50*/  IMAD R0, R21, R24, R6 ;  /* 0x0000001815007224 */ /* 0x000fe200078e0206 */
[----:B------:R-:W-:Y:S01]  /*0c60*/  @P3 SHF.R.S32.HI R9, RZ, 0x3, R9 ;  /* 0x00000003ff093819 */ /* 0x000fe20000011409 */
[----:B------:R-:W0:Y:S02]  /*0c70*/  FENCE.VIEW.ASYNC.S ;  /* 0x00000000000073c6 */ /* 0x000e240000000000 */
[----:B0-----:R0:W1:Y:S01]  /*0c80*/  @!UP0 SYNCS.EXCH.64 URZ, [UR8+0x280], UR4 ;  /* 0x00028004083f85b2 */ /* 0x0010620008000100 */
[----:B------:R-:W-:-:S02]  /*0c90*/  ISETP.LT.U32.AND P0, PT, R88, 0x8, !P0 ;  /* 0x000000085800780c */ /* 0x000fc40004701070 */
[----:B------:R-:W-:Y:S02]  /*0ca0*/  @P3 ISETP.NE.AND P5, PT, R9, R0, PT ;  /* 0x000000000900320c */ /* 0x000fe40003fa5270 */
[----:B------:R-:W-:Y:S02]  /*0cb0*/  SEL R0, RZ, 0x1, !P0 ;  /* 0x00000001ff007807 */ /* 0x000fe40004000000 */
[----:B------:R-:W-:Y:S02]  /*0cc0*/  @P3 SEL R89, RZ, 0x1, P5 ;  /* 0x00000001ff593807 */ /* 0x000fe40002800000 */
[----:B------:R-:W-:Y:S02]  /*0cd0*/  SEL R23, RZ, 0x1, !P1 ;  /* 0x00000001ff177807 */ /* 0x000fe40004800000 */
[----:B------:R-:W-:Y:S02]  /*0ce0*/  ISETP.NE.AND P4, PT, R10, RZ, PT ;  /* 0x000000ff0a00720c */ /* 0x000fe40003f85270 */
[----:B------:R-:W-:-:S02]  /*0cf0*/  LOP3.LUT R89, R89, R0, RZ, 0xc0, !PT ;  /* 0x0000000059597212 */ /* 0x000fc400078ec0ff */
[----:B------:R-:W-:Y:S01]  /*0d00*/  SEL R23, R23, 0x2, P6 ;  /* 0x0000000217177807 */ /* 0x000fe20003000000 */
[----:B------:R0:W2:Y:S01]  /*0d10*/  @!UP1 SYNCS.EXCH.64 URZ, [UR8+0x288], UR4 ;  /* 0x00028804083f95b2 */ /* 0x0000a20008000100 */
[----:B------:R-:W-:Y:S01]  /*0d20*/  NOP ;  /* 0x0000000000007918 */ /* 0x000fe20000000000 */
[----:B------:R0:W3:Y:S01]  /*0d30*/  @!UP2 SYNCS.EXCH.64 URZ, [UR9+0x260], UR6 ;  /* 0x00026006093fa5b2 */ /* 0x0000e20008000100 */
[----:B------:R0:W4:Y:S01]  /*0d40*/  @!UP3 SYNCS.EXCH.64 URZ, [UR9+0x268], UR6 ;  /* 0x00026806093fb5b2 */ /* 0x0001220008000100 */
[----:B------:R0:W0:Y:S01]  /*0d50*/  @!UP4 SYNCS.EXCH.64 URZ, [UR9+0x270], UR6 ;  /* 0x00027006093fc5b2 */ /* 0x0000220008000100 */
[----:B------:R0:W0:Y:S01]  /*0d60*/  @!UP5 SYNCS.EXCH.64 URZ, [UR9+0x278], UR6 ;  /* 0x00027806093fd5b2 */ /* 0x0000220008000100 */
[----:B------:R-:W-:Y:S01]  /*0d70*/  NOP ;  /* 0x0000000000007918 */ /* 0x000fe20000000000 */
[----:B------:R-:W-:Y:S05]  /*0d80*/  @!P2 BRA `(.L_x_4) ;  /* 0x000000000008a947 */ /* 0x000fea0003800000 */
[----:B01234-:R-:W-:Y:S01]  /*0d90*/  UCGABAR_ARV ;  /* 0x00000000000079c7 */ /* 0x01ffe20008000000 */
[----:B------:R-:W-:Y:S05]  /*0da0*/  BRA `(.L_x_5) ;  /* 0x0000000000047947 */ /* 0x000fea0003800000 */
.L_x_4:
[----:B01234-:R-:W-:Y:S01]  /*0db0*/  NOP ;  /* 0x0000000000007918 */ /* 0x01ffe20000000000 */
.L_x_5:
[----:B------:R-:W-:Y:S01]  /*0dc0*/  ULDC.64 UR4, c[0x0][0x598] ;  /* 0x0001660000047ab9 */ /* 0x000fe20000000a00 */
[----:B------:R-:W-:Y:S01]  /*0dd0*/  ULDC.64 UR36, c[0x0][0x208] ;  /* 0x0000820000247ab9 */ /* 0x000fe20000000a00 */
[----:B------:R-:W-:-:S04]  /*0de0*/  ISETP.NE.U32.AND P0, PT, RZ, UR4, PT ;  /* 0x00000004ff007c0c */ /* 0x000fc8000bf05070 */
[----:B------:R-:W-:-:S13]  /*0df0*/  ISETP.NE.AND.EX P0, PT, RZ, UR5, PT, P0 ;  /* 0x00000005ff007c0c */ /* 0x000fda000bf05300 */
[----:B------:R-:W-:Y:S05]  /*0e00*/  @!P0 BRA `(.L_x_6) ;  /* 0x00000000001c8947 */ /* 0x000fea0003800000 */
[----:B------:R-:W0:Y:S02]  /*0e10*/  LDC.64 R8, c[0x0][0x598] ;  /* 0x00016600ff087b82 */ /* 0x000e240000000a00 */
[----:B0-----:R-:W2:Y:S02]  /*0e20*/  LDG.E.64 R8, desc[UR36][R8.64] ;  /* 0x0000002408087981 */ /* 0x001ea4000c1e1b00 */
[----:B--2---:R-:W-:-:S04]  /*0e30*/  ISETP.NE.U32.AND P0, PT, R8, RZ, PT ;  /* 0x000000ff0800720c */ /* 0x004fc80003f05070 */
[----:B------:R-:W-:-:S13]  /*0e40*/  ISETP.NE.AND.EX P0, PT, R9, RZ, PT, P0 ;  /* 0x000000ff0900720c */ /* 0x000fda0003f05300 */
[----:B------:R-:W-:Y:S05]  /*0e50*/  @!P0 BRA `(.L_x_6) ;  /* 0x0000000000088947 */ /* 0x000fea0003800000 */
[----:B------:R0:W5:Y:S01]  /*0e60*/  LD.E R90, desc[UR36][R8.64] ;  /* 0x00000024085a7980 */ /* 0x000162000c101900 */
[----:B------:R-:W-:Y:S05]  /*0e70*/  BRA `(.L_x_7) ;  /* 0x0000000000247947 */ /* 0x000fea0003800000 */
.L_x_6:
[----:B------:R-:W-:Y:S02]  /*0e80*/  ULDC.64 UR4, c[0x0][0x588] ;  /* 0x0001620000047ab9 */ /* 0x000fe40000000a00 */
[----:B------:R-:W-:-:S04]  /*0e90*/  ISETP.NE.U32.AND P0, PT, RZ, UR4, PT ;  /* 0x00000004ff007c0c */ /* 0x000fc8000bf05070 */
[----:B------:R-:W-:-:S13]  /*0ea0*/  ISETP.NE.AND.EX P0, PT, RZ, UR5, PT, P0 ;  /* 0x00000005ff007c0c */ /* 0x000fda000bf05300 */
[----:B------:R-:W-:Y:S05]  /*0eb0*/  @!P0 BRA `(.L_x_8) ;  /* 0x00000000000c8947 */ /* 0x000fea0003800000 */
[----:B------:R-:W0:Y:S02]  /*0ec0*/  LDC.64 R90, c[0x0][0x588] ;  /* 0x00016200ff5a7b82 */ /* 0x000e240000000a00 */
[----:B0-----:R1:W5:Y:S01]  /*0ed0*/  LDG.E R90, desc[UR36][R90.64] ;  /* 0x000000245a5a7981 */ /* 0x001362000c1e1900 */
[----:B------:R-:W-:Y:S05]  /*0ee0*/  BRA `(.L_x_7) ;  /* 0x0000000000087947 */ /* 0x000fea0003800000 */
.L_x_8:
[----:B------:R-:W-:Y:S02]  /*0ef0*/  ULDC UR4, c[0x0][0x580] ;  /* 0x0001600000047ab9 */ /* 0x000fe40000000800 */
[----:B------:R-:W-:-:S07]  /*0f00*/  IMAD.U32 R90, RZ, RZ, UR4 ;  /* 0x00000004ff5a7e24 */ /* 0x000fce000f8e00ff */
.L_x_7:
[----:B------:R-:W-:Y:S02]  /*0f10*/  ULDC.64 UR4, c[0x0][0x5a0] ;  /* 0x0001680000047ab9 */ /* 0x000fe40000000a00 */
[----:B------:R-:W-:-:S04]  /*0f20*/  ISETP.NE.U32.AND P0, PT, RZ, UR4, PT ;  /* 0x00000004ff007c0c */ /* 0x000fc8000bf05070 */
[----:B------:R-:W-:-:S13]  /*0f30*/  ISETP.NE.AND.EX P0, PT, RZ, UR5, PT, P0 ;  /* 0x00000005ff007c0c */ /* 0x000fda000bf05300 */
[----:B------:R-:W-:Y:S05]  /*0f40*/  @!P0 BRA `(.L_x_9) ;  /* 0x00000000001c8947 */ /* 0x000fea0003800000 */
[----:B0-----:R-:W0:Y:S02]  /*0f50*/  LDC.64 R8, c[0x0][0x5a0] ;  /* 0x00016800ff087b82 */ /* 0x001e240000000a00 */
[----:B0-----:R-:W2:Y:S02]  /*0f60*/  LDG.E.64 R8, desc[UR36][R8.64] ;  /* 0x0000002408087981 */ /* 0x001ea4000c1e1b00 */
[----:B--2---:R-:W-:-:S04]  /*0f70*/  ISETP.NE.U32.AND P0, PT, R8, RZ, PT ;  /* 0x000000ff0800720c */ /* 0x004fc80003f05070 */
[----:B------:R-:W-:-:S13]  /*0f80*/  ISETP.NE.AND.EX P0, PT, R9, RZ, PT, P0 ;  /* 0x000000ff0900720c */ /* 0x000fda0003f05300 */
[----:B------:R-:W-:Y:S05]  /*0f90*/  @!P0 BRA `(.L_x_9) ;  /* 0x0000000000088947 */ /* 0x000fea0003800000 */
[----:B-1----:R0:W5:Y:S01]  /*0fa0*/  LD.E R91, desc[UR36][R8.64] ;  /* 0x00000024085b7980 */ /* 0x002162000c101900 */
[----:B------:R-:W-:Y:S05]  /*0fb0*/  BRA `(.L_x_10) ;  /* 0x0000000000247947 */ /* 0x000fea0003800000 */
.L_x_9:
[----:B------:R-:W-:Y:S02]  /*0fc0*/  ULDC.64 UR4, c[0x0][0x590] ;  /* 0x0001640000047ab9 */ /* 0x000fe40000000a00 */
[----:B------:R-:W-:-:S04]  /*0fd0*/  ISETP.NE.U32.AND P0, PT, RZ, UR4, PT ;  /* 0x00000004ff007c0c */ /* 0x000fc8000bf05070 */
[----:B------:R-:W-:-:S13]  /*0fe0*/  ISETP.NE.AND.EX P0, PT, RZ, UR5, PT, P0 ;  /* 0x00000005ff007c0c */ /* 0x000fda000bf05300 */
[----:B------:R-:W-:Y:S05]  /*0ff0*/  @!P0 BRA `(.L_x_11) ;  /* 0x00000000000c8947 */ /* 0x000fea0003800000 */
[----:B0-----:R-:W1:Y:S02]  /*1000*/  LDC.64 R8, c[0x0][0x590] ;  /* 0x00016400ff087b82 */ /* 0x001e640000000a00 */
[----:B-1----:R1:W5:Y:S01]  /*1010*/  LDG.E R91, desc[UR36][R8.64] ;  /* 0x00000024085b7981 */ /* 0x002362000c1e1900 */
[----:B------:R-:W-:Y:S05]  /*1020*/  BRA `(.L_x_10) ;  /* 0x0000000000087947 */ /* 0x000fea0003800000 */
.L_x_11:
[----:B------:R-:W-:Y:S02]  /*1030*/  ULDC UR4, c[0x0][0x584] ;  /* 0x0001610000047ab9 */ /* 0x000fe40000000800 */
[----:B-1----:R-:W-:-:S07]  /*1040*/  IMAD.U32 R91, RZ, RZ, UR4 ;  /* 0x00000004ff5b7e24 */ /* 0x002fce000f8e00ff */
.L_x_10:
[----:B------:R-:W2:Y:S01]  /*1050*/  LDC R2, c[0x0][0x65c] ;  /* 0x00019700ff027b82 */ /* 0x000ea20000000800 */
[----:B------:R-:W-:Y:S01]  /*1060*/  ULDC UR6, c[0x0][0x28c] ;  /* 0x0000a30000067ab9 */ /* 0x000fe20000000800 */
[----:B------:R-:W-:Y:S01]  /*1070*/  ISETP.NE.AND P0, PT, R10, 0x2, PT ;  /* 0x000000020a00780c */ /* 0x000fe20003f05270 */
[----:B------:R-:W-:Y:S01]  /*1080*/  UIADD3 UR6, UR6, 0x1f, URZ ;  /* 0x0000001f06067890 */ /* 0x000fe2000fffe03f */
[----:B01----:R-:W-:Y:S01]  /*1090*/  IMAD.U32 R8, RZ, RZ, UR12 ;  /* 0x0000000cff087e24 */ /* 0x003fe2000f8e00ff */
[----:B------:R-:W-:Y:S01]  /*10a0*/  UMOV UR39, URZ ;  /* 0x0000003f00277c82 */ /* 0x000fe20008000000 */
[----:B------:R-:W-:Y:S01]  /*10b0*/  UMOV UR38, URZ ;  /* 0x0000003f00267c82 */ /* 0x000fe20008000000 */
[----:B------:R-:W-:Y:S01]  /*10c0*/  USHF.R.S32.HI UR7, URZ, 0x1f, UR6 ;  /* 0x0000001f3f077899 */ /* 0x000fe20008011406 */
[----:B------:R-:W-:-:S03]  /*10d0*/  ULDC.64 UR8, c[0x0][0x650] ;  /* 0x0001940000087ab9 */ /* 0x000fc60000000a00 */
[----:B------:R-:W-:-:S04]  /*10e0*/  ULEA.HI UR7, UR7, UR6, URZ, 0x5 ;  /* 0x0000000607077291 */ /* 0x000fc8000f8f283f */
[----:B------:R-:W-:Y:S01]  /*10f0*/  USHF.R.S32.HI UR40, URZ, 0x5, UR7 ;  /* 0x000000053f287899 */ /* 0x000fe20008011407 */
[----:B--2---:R-:W-:-:S13]  /*1100*/  ISETP.NE.AND P1, PT, R2, 0x1, PT ;  /* 0x000000010200780c */ /* 0x004fda0003f25270 */
[----:B------:R-:W0:Y:S01]  /*1110*/  @P1 LDC R17, c[0x0][0x10] ;  /* 0x00000400ff111b82 */ /* 0x000e220000000800 */
[----:B------:R-:W-:Y:S02]  /*1120*/  @P1 IMAD.MOV.U32 R7, RZ, RZ, RZ ;  /* 0x000000ffff071224 */ /* 0x000fe400078e00ff */
[----:B------:R-:W-:-:S05]  /*1130*/  @P1 IMAD.MOV.U32 R9, RZ, RZ, RZ ;  /* 0x000000ffff091224 */ /* 0x000fca00078e00ff */
[----:B------:R-:W1:Y:S01]  /*1140*/  @!P1 LDC R11, c[0x0][0xc] ;  /* 0x00000300ff0b9b82 */ /* 0x000e620000000800 */
[----:B------:R-:W-:Y:S01]  /*1150*/  ULDC UR4, c[0x0][0xc] ;  /* 0x0000030000047ab9 */ /* 0x000fe20000000800 */
[----:B------:R-:W-:Y:S02]  /*1160*/  ULDC UR5, c[0x0][0x10] ;  /* 0x0000040000057ab9 */ /* 0x000fe40000000800 */
[----:B------:R-:W-:-:S04]  /*1170*/  UIMAD.WIDE.U32 UR4, UR4, UR5, URZ ;  /* 0x00000005040472a5 */ /* 0x000fc8000f8e003f */
[----:B------:R-:W2:Y:S01]  /*1180*/  LDC R0, c[0x0][0x14] ;  /* 0x00000500ff007b82 */ /* 0x000ea20000000800 */
[----:B0-----:R-:W-:-:S04]  /*1190*/  @P1 IMAD.WIDE.U32 R16, R17, UR12, R6 ;  /* 0x0000000c11101c25 */ /* 0x001fc8000f8e0006 */
[----:B------:R-:W-:Y:S02]  /*11a0*/  @P1 IMAD.IADD R17, R17, 0x1, R9 ;  /* 0x0000000111111824 */ /* 0x000fe400078e0209 */
[----:B------:R-:W-:Y:S02]  /*11b0*/  IMAD.MOV.U32 R9, RZ, RZ, RZ ;  /* 0x000000ffff097224 */ /* 0x000fe400078e00ff */
[----:B-1----:R-:W-:-:S04]  /*11c0*/  @!P1 IMAD.WIDE.U32 R8, R6, R11, R8 ;  /* 0x0000000b06089225 */ /* 0x002fc800078e0008 */
[----:B------:R-:W-:Y:S02]  /*11d0*/  @!P1 IMAD.MOV.U32 R16, RZ, RZ, R8 ;  /* 0x000000ffff109224 */ /* 0x000fe400078e0008 */
[----:B--2---:R-:W-:-:S04]  /*11e0*/  IMAD.WIDE.U32 R12, R0, UR4, RZ ;  /* 0x00000004000c7c25 */ /* 0x004fc8000f8e00ff */
[----:B------:R-:W-:Y:S01]  /*11f0*/  IMAD R10, R0, UR5, RZ ;  /* 0x00000005000a7c24 */ /* 0x000fe2000f8e02ff */
[----:B------:R0:W-:Y:S01]  /*1200*/  STL.64 [R1], R12 ;  /* 0x0000000c01007387 */ /* 0x0001e20000100a00 */
[----:B------:R-:W-:Y:S02]  /*1210*/  @!P1 IMAD.MOV.U32 R17, RZ, RZ, R9 ;  /* 0x000000ffff119224 */ /* 0x000fe400078e0009 */
[----:B------:R-:W-:Y:S01]  /*1220*/  IMAD.IADD R0, R13, 0x1, R10 ;  /* 0x000000010d007824 */ /* 0x000fe200078e020a */
[----:B------:R-:W-:Y:S06]  /*1230*/  @P0 BRA `(.L_x_12) ;  /* 0x0000000000280947 */ /* 0x000fec0003800000 */
[----:B------:R-:W-:Y:S01]  /*1240*/  UIMAD.WIDE.U32 UR4, UR40, -0x45306eb3, URZ ;  /* 0xbacf914d280478a5 */ /* 0x000fe2000f8e003f */
[----:B------:R-:W-:Y:S01]  /*1250*/  IADD3 R16, P0, R16, R12, RZ ;  /* 0x0000000c10107210 */ /* 0x000fe20007f1e0ff */
[----:B------:R-:W-:Y:S02]  /*1260*/  UISETP.GE.U32.AND UP0, UPT, UR40, 0x25, UPT ;  /* 0x000000252800788c */ /* 0x000fe4000bf06070 */
[----:B------:R-:W-:Y:S02]  /*1270*/  UIADD3 UR4, -UR5, UR40, URZ ;  /* 0x0000002805047290 */ /* 0x000fe4000fffe13f */
[----:B------:R-:W-:Y:S01]  /*1280*/  IMAD.X R17, R0, 0x1, R17, P0 ;  /* 0x0000000100117824 */ /* 0x000fe200000e0611 */
[----:B------:R-:W-:Y:S01]  /*1290*/  UMOV UR38, URZ ;  /* 0x0000003f00267c82 */ /* 0x000fe20008000000 */
[----:B------:R-:W-:-:S04]  /*12a0*/  ULEA.HI UR4, UR4, UR5, URZ, 0x1f ;  /* 0x0000000504047291 */ /* 0x000fc8000f8ff83f */
[----:B------:R-:W-:-:S04]  /*12b0*/  USHF.R.U32.HI UR4, URZ, 0x5, UR4 ;  /* 0x000000053f047899 */ /* 0x000fc80008011604 */
[----:B------:R-:W-:Y:S02]  /*12c0*/  @UP0 ULOP3.LUT UR38, UR4, 0x1, URZ, 0xc0, !UPT ;  /* 0x0000000104260892 */ /* 0x000fe4000f8ec03f */
[----:B------:R-:W-:-:S12]  /*12d0*/  UIMAD UR39, UR4, -0x25, UR40 ;  /* 0xffffffdb042778a4 */ /* 0x000fd8000f8e0228 */
.L_x_12:
[----:B------:R-:W-:Y:S01]  /*12e0*/  ISETP.GE.U32.AND P0, PT, R16, UR8, PT ;  /* 0x0000000810007c0c */ /* 0x000fe2000bf06070 */
[----:B------:R-:W-:Y:S01]  /*12f0*/  IMAD.MOV.U32 R22, RZ, RZ, -0x1 ;  /* 0xffffffffff167424 */ /* 0x000fe200078e00ff */
[----:B------:R-:W-:Y:S01]  /*1300*/  PRMT R8, RZ, 0x7610, R8 ;  /* 0x00007610ff087816 */ /* 0x000fe20000000008 */
[----:B------:R-:W-:Y:S01]  /*1310*/  IMAD.MOV.U32 R19, RZ, RZ, -0x1 ;  /* 0xffffffffff137424 */ /* 0x000fe200078e00ff */
[----:B------:R-:W-:Y:S01]  /*1320*/  ISETP.GE.U32.AND.EX P0, PT, R17, UR9, PT, P0 ;  /* 0x0000000911007c0c */ /* 0x000fe2000bf06100 */
[----:B------:R-:W-:-:S12]  /*1330*/  IMAD.MOV.U32 R18, RZ, RZ, -0x1 ;  /* 0xffffffffff127424 */ /* 0x000fd800078e00ff */
[----:B------:R-:W-:Y:S05]  /*1340*/  @P0 BRA `(.L_x_13) ;  /* 0x0000000400240947 */ /* 0x000fea0003800000 */
[----:B------:R-:W1:Y:S01]  /*1350*/  LDC.64 R18, c[0x0][0x628] ;  /* 0x00018a00ff127b82 */ /* 0x000e620000000a00 */
[----:B------:R-:W-:Y:S02]  /*1360*/  IMAD.MOV.U32 R8, RZ, RZ, R16 ;  /* 0x000000ffff087224 */ /* 0x000fe400078e0010 */
[----:B------:R-:W-:-:S05]  /*1370*/  IMAD.MOV.U32 R9, RZ, RZ, R17 ;  /* 0x000000ffff097224 */ /* 0x000fca00078e0011 */
[----:B------:R-:W2:Y:S08]  /*1380*/  LDC R22, c[0x0][0x630] ;  /* 0x00018c00ff167b82 */ /* 0x000eb00000000800 */
[----:B------:R-:W3:Y:S01]  /*1390*/  LDC.64 R26, c[0x0][0x620] ;  /* 0x00018800ff1a7b82 */ /* 0x000ee20000000a00 */
[----:B-1----:R-:W-:-:S04]  /*13a0*/  ISETP.NE.U32.AND P0, PT, R18, RZ, PT ;  /* 0x000000ff1200720c */ /* 0x002fc80003f05070 */
[----:B------:R-:W-:-:S13]  /*13b0*/  ISETP.NE.AND.EX P0, PT, R19, RZ, PT, P0 ;  /* 0x000000ff1300720c */ /* 0x000fda0003f05300 */
[----:B--23--:R-:W-:Y:S05]  /*13c0*/  @!P0 BRA `(.L_x_14) ;  /* 0x0000000000288947 */ /* 0x00cfea0003800000 */
[----:B0-----:R-:W0:Y:S02]  /*13d0*/  LDC R13, c[0x0][0x634] ;  /* 0x00018d00ff0d7b82 */ /* 0x001e240000000800 */
[----:B0-----:R-:W-:-:S05]  /*13e0*/  IADD3 R13, P0, R16, R13, RZ ;  /* 0x0000000d100d7210 */ /* 0x001fca0007f1e0ff */
[----:B------:R-:W-:-:S04]  /*13f0*/  IMAD.X R15, RZ, RZ, R17, P0 ;  /* 0x000000ffff0f7224 */ /* 0x000fc800000e0611 */
[----:B------:R-:W-:-:S04]  /*1400*/  IMAD.WIDE.U32 R8, R15, R18, RZ ;  /* 0x000000120f087225 */ /* 0x000fc800078e00ff */
[----:B------:R-:W-:-:S04]  /*1410*/  IMAD.WIDE.U32 R10, P0, R13, R19, R8 ;  /* 0x000000130d0a7225 */ /* 0x000fc80007800008 */
[----:B------:R-:W-:-:S04]  /*1420*/  IMAD.WIDE.U32 R8, R13, R18, RZ ;  /* 0x000000120d087225 */ /* 0x000fc800078e00ff */
[----:B------:R-:W-:Y:S01]  /*1430*/  IMAD.X R13, RZ, RZ, RZ, P0 ;  /* 0x000000ffff0d7224 */ /* 0x000fe200000e06ff */
[----:B------:R-:W-:Y:S01]  /*1440*/  IADD3 RZ, P0, R9, R10, RZ ;  /* 0x0000000a09ff7210 */ /* 0x000fe20007f1e0ff */
[----:B------:R-:W-:-:S04]  /*1450*/  IMAD.MOV.U32 R12, RZ, RZ, R11 ;  /* 0x000000ffff0c7224 */ /* 0x000fc800078e000b */
[----:B------:R-:W-:-:S08]  /*1460*/  IMAD.WIDE.U32.X R8, R15, R19, R12, P0 ;  /* 0x000000130f087225 */ /* 0x000fd000000e040c */
.L_x_14:
[----:B------:R-:W1:Y:S01]  /*1470*/  LDC.64 R28, c[0x0][0x640] ;  /* 0x00019000ff1c7b82 */ /* 0x000e620000000a00 */
[-CC-:B------:R-:W-:Y:S01]  /*1480*/  SHF.R.U64 R32, R8, R22.reuse, R9.reuse ;  /* 0x0000001608207219 */ /* 0x180fe20000001209 */
[----:B------:R-:W-:Y:S01]  /*1490*/  IMAD.MOV.U32 R31, RZ, RZ, 0x1 ;  /* 0x00000001ff1f7424 */ /* 0x000fe200078e00ff */
[----:B------:R-:W-:Y:S02]  /*14a0*/  SHF.R.U32.HI R8, RZ, R22, R9 ;  /* 0x00000016ff087219 */ /* 0x000fe40000011609 */
[----:B------:R-:W-:-:S03]  /*14b0*/  IADD3 R11, P0, RZ, -R32, RZ ;  /* 0x80000020ff0b7210 */ /* 0x000fc60007f1e0ff */
[----:B0-----:R-:W0:Y:S02]  /*14c0*/  LDC R12, c[0x0][0x618] ;  /* 0x00018600ff0c7b82 */ /* 0x001e240000000800 */
[----:B------:R-:W-:-:S04]  /*14d0*/  IMAD.X R9, RZ, RZ, ~R8, P0 ;  /* 0x000000ffff097224 */ /* 0x000fc800000e0e08 */
[-C--:B------:R-:W-:Y:S02]  /*14e0*/  IMAD R10, R9, R26.reuse, RZ ;  /* 0x0000001a090a7224 */ /* 0x080fe400078e02ff */
[----:B------:R-:W2:Y:S01]  /*14f0*/  LDC R13, c[0x0][0x608] ;  /* 0x00018200ff0d7b82 */ /* 0x000ea20000000800 */
[----:B------:R-:W-:-:S04]  /*1500*/  IMAD.WIDE.U32 R8, R11, R26, R16 ;  /* 0x0000001a0b087225 */ /* 0x000fc800078e0010 */
[----:B------:R-:W-:-:S03]  /*1510*/  IMAD R11, R11, R27, R10 ;  /* 0x0000001b0b0b7224 */ /* 0x000fc600078e020a */
[----:B------:R-:W3:Y:S01]  /*1520*/  LDC R18, c[0x0][0x658] ;  /* 0x00019600ff127b82 */ /* 0x000ee20000000800 */
[----:B------:R-:W-:Y:S01]  /*1530*/  IMAD.IADD R9, R9, 0x1, R11 ;  /* 0x0000000109097824 */ /* 0x000fe200078e020b */
[----:B-1----:R-:W-:Y:S01]  /*1540*/  ISETP.NE.U32.AND P0, PT, R28, RZ, PT ;  /* 0x000000ff1c00720c */ /* 0x002fe20003f05070 */
[----:B------:R-:W-:-:S03]  /*1550*/  IMAD.MOV.U32 R11, RZ, RZ, -0x1 ;  /* 0xffffffffff0b7424 */ /* 0x000fc600078e00ff */
[----:B------:R-:W-:Y:S02]  /*1560*/  ISETP.NE.AND.EX P0, PT, R29, RZ, PT, P0 ;  /* 0x000000ff1d00720c */ /* 0x000fe40003f05300 */
[----:B------:R-:W1:Y:S01]  /*1570*/  LDC R27, c[0x0][0x600] ;  /* 0x00018000ff1b7b82 */ /* 0x000e620000000800 */
[-CC-:B0-----:R-:W-:Y:S02]  /*1580*/  SHF.R.U64 R25, R8, R12.reuse, R9.reuse ;  /* 0x0000000c08197219 */ /* 0x181fe40000001209 */
[----:B------:R-:W-:-:S05]  /*1590*/  SHF.R.U32.HI R8, RZ, R12, R9 ;  /* 0x0000000cff087219 */ /* 0x000fca0000011609 */
[----:B------:R-:W0:Y:S01]  /*15a0*/  LDC R22, c[0x0][0x648] ;  /* 0x00019200ff167b82 */ /* 0x000e220000000800 */
[-CC-:B--2---:R-:W-:Y:S02]  /*15b0*/  SHF.R.U64 R34, R25, R13.reuse, R8.reuse ;  /* 0x0000000d19227219 */ /* 0x184fe40000001208 */
[----:B------:R-:W-:-:S05]  /*15c0*/  SHF.R.U32.HI R9, RZ, R13, R8 ;  /* 0x0000000dff097219 */ /* 0x000fca0000011608 */
[----:B------:R-:W2:Y:S01]  /*15d0*/  LDC R26, c[0x0][0x638] ;  /* 0x00018e00ff1a7b82 */ /* 0x000ea20000000800 */
[-C--:B---3--:R-:W-:Y:S02]  /*15e0*/  SHF.L.U32 R8, R11, R18.reuse, RZ ;  /* 0x000000120b087219 */ /* 0x088fe400000006ff */
[--C-:B------:R-:W-:Y:S02]  /*15f0*/  SHF.R.U64 R36, R34, R18, R9.reuse ;  /* 0x0000001222247219 */ /* 0x100fe40000001209 */
[----:B------:R-:W-:Y:S02]  /*1600*/  LOP3.LUT R15, RZ, R8, RZ, 0x33, !PT ;  /* 0x00000008ff0f7212 */ /* 0x000fe400078e33ff */
[----:B------:R-:W-:Y:S01]  /*1610*/  SHF.R.U32.HI R9, RZ, R18, R9 ;  /* 0x00000012ff097219 */ /* 0x000fe20000011609 */
[----:B------:R-:W3:Y:S01]  /*1620*/  LDC R30, c[0x0][0x610] ;  /* 0x00018400ff1e7b82 */ /* 0x000ee20000000800 */
[----:B------:R-:W-:Y:S01]  /*1630*/  IMAD.MOV.U32 R8, RZ, RZ, R36 ;  /* 0x000000ffff087224 */ /* 0x000fe200078e0024 */
[----:B------:R-:W-:Y:S06]  /*1640*/  @!P0 BRA `(.L_x_15) ;  /* 0x0000000000288947 */ /* 0x000fec0003800000 */
[----:B------:R-:W4:Y:S02]  /*1650*/  LDC R13, c[0x0][0x64c] ;  /* 0x00019300ff0d7b82 */ /* 0x000f240000000800 */
[----:B----4-:R-:W-:-:S05]  /*1660*/  IADD3 R13, P0, R36, R13, RZ ;  /* 0x0000000d240d7210 */ /* 0x010fca0007f1e0ff */
        /* <DEDUP_REMOVED lines=8> */
.L_x_15:
[----:B0-----:R-:W-:Y:S01]  /*16f0*/  SHF.R.U64 R9, R8, R22, R9 ;  /* 0x0000001608097219 */ /* 0x001fe20000001209 */
[----:B-1----:R-:W-:Y:S01]  /*1700*/  VIADD R10, R27, 0xffffffff ;  /* 0xffffffff1b0a7836 */ /* 0x002fe20000000000 */
[----:B------:R-:W-:Y:S01]  /*1710*/  SHF.L.U32 R7, R31, R18, RZ ;  /* 0x000000121f077219 */ /* 0x000fe200000006ff */
[----:B------:R-:W-:Y:S01]  /*1720*/  @P1 IMAD R20, R21, R24, R6 ;  /* 0x0000001815141224 */ /* 0x000fe200078e0206 */
[----:B------:R-:W-:Y:S01]  /*1730*/  LOP3.LUT R8, R34, R15, RZ, 0xc0, !PT ;  /* 0x0000000f22087212 */ /* 0x000fe200078ec0ff */
[----:B------:R-:W-:Y:S01]  /*1740*/  IMAD.MOV R11, RZ, RZ, -R9 ;  /* 0x000000ffff0b7224 */ /* 0x000fe200078e0a09 */
[----:B------:R-:W-:Y:S01]  /*1750*/  LOP3.LUT R10, R25, R10, RZ, 0xc0, !PT ;  /* 0x0000000a190a7212 */ /* 0x000fe200078ec0ff */
[----:B------:R-:W-:Y:S02]  /*1760*/  IMAD.MOV.U32 R18, RZ, RZ, R32 ;  /* 0x000000ffff127224 */ /* 0x000fe400078e0020 */
[----:B------:R-:W-:Y:S02]  /*1770*/  IMAD R7, R7, R9, R8 ;  /* 0x0000000907077224 */ /* 0x000fe400078e0208 */
[----:B--2---:R-:W-:-:S02]  /*1780*/  IMAD R6, R11, R26, R36 ;  /* 0x0000001a0b067224 */ /* 0x004fc400078e0224 */
[----:B---3--:R-:W-:Y:S02]  /*1790*/  IMAD R22, R7, R30, R20 ;  /* 0x0000001e07167224 */ /* 0x008fe400078e0214 */
[----:B------:R-:W-:Y:S02]  /*17a0*/  IMAD R7, R6, R27, R10 ;  /* 0x0000001b06077224 */ /* 0x000fe400078e020a */
[----:B------:R-:W-:-:S03]  /*17b0*/  IMAD.MOV.U32 R8, RZ, RZ, 0x1 ;  /* 0x00000001ff087424 */ /* 0x000fc600078e00ff */
[----:B------:R-:W-:Y:S02]  /*17c0*/  SEL R19, R7, R22, !P1 ;  /* 0x0000001607137207 */ /* 0x000fe40004800000 */
[----:B------:R-:W-:-:S07]  /*17d0*/  SEL R22, R22, R7, !P1 ;  /* 0x0000000716167207 */ /* 0x000fce0004800000 */
.L_x_13:
[----:B------:R-:W-:Y:S05]  /*17e0*/  @!P2 BRA `(.L_x_16) ;  /* 0x00000000000ca947 */ /* 0x000fea0003800000 */
[----:B------:R-:W-:Y:S01]  /*17f0*/  UCGABAR_WAIT ;  /* 0x0000000000007dc7 */ /* 0x000fe20008000000 */
[----:B------:R-:W-:Y:S01]  /*1800*/  CCTL.IVALL ;  /* 0x00000000ff00798f */ /* 0x000fe20002000000 */
[----:B------:R-:W-:Y:S05]  /*1810*/  BRA `(.L_x_17) ;  /* 0x0000000000047947 */ /* 0x000fea0003800000 */
.L_x_16:
[----:B------:R-:W-:Y:S06]  /*1820*/  BAR.SYNC.DEFER_BLOCKING 0x0 ;  /* 0x0000000000007b1d */ /* 0x000fec0000010000 */
.L_x_17:
[----:B------:R-:W-:Y:S05]  /*1830*/  @!P4 BRA `(.L_x_18) ;  /* 0x000000440080c947 */ /* 0x000fea0003800000 */
[----:B------:R-:W-:-:S13]  /*1840*/  ISETP.GT.U32.AND P0, PT, R33, 0x1, PT ;  /* 0x000000012100780c */ /* 0x000fda0003f04070 */
[----:B------:R-:W-:Y:S05]  /*1850*/  @P0 EXIT ;  /* 0x000000000000094d */ /* 0x000fea0003800000 */
.L_x_19:
[----:B------:R-:W-:-:S08]  /*1860*/  NOP ;  /* 0x0000000000007918 */ /* 0x000fd00000000000 */
[----:B------:R-:W1:Y:S02]  /*1870*/  USETMAXREG.TRY_ALLOC.CTAPOOL UP0, 0xe8 ;  /* 0x000000e8000079c8 */ /* 0x000e640008000600 */
[----:B-1----:R-:W-:-:S13]  /*1880*/  PLOP3.LUT P0, PT, PT, PT, UP0, 0x80, 0x0 ;  /* 0x000000000000781c */ /* 0x002fda0003f0f008 */
[----:B------:R-:W-:Y:S05]  /*1890*/  @!P0 BRA `(.L_x_19) ;  /* 0xfffffffc00f08947 */ /* 0x000fea000383ffff */
[----:B------:R-:W-:-:S13]  /*18a0*/  LOP3.LUT P0, RZ, R8, 0xff, RZ, 0xc0, !PT ;  /* 0x000000ff08ff7812 */ /* 0x000fda000780c0ff */
[----:B------:R-:W-:Y:S05]  /*18b0*/  @!P0 EXIT ;  /* 0x000000000000894d */ /* 0x000fea0003800000 */
[----:B------:R-:W2:Y:S01]  /*18c0*/  LDL.64 R10, [R1] ;  /* 0x00000000010a7983 */ /* 0x000ea20000100a00 */
[----:B------:R-:W1:Y:S01]  /*18d0*/  S2UR UR4, SR_CgaCtaId ;  /* 0x00000000000479c3 */ /* 0x000e620000008800 */
[CC--:B------:R-:W-:Y:S01]  /*18e0*/  LEA.HI R5, R3.reuse, R4.reuse, RZ, 0x2 ;  /* 0x0000000403057211 */ /* 0x0c0fe200078f10ff */
[----:B------:R-:W-:Y:S01]  /*18f0*/  UMOV UR41, 0x400 ;  /* 0x0000040000297882 */ /* 0x000fe20000000000 */
[----:B------:R-:W-:Y:S01]  /*1900*/  LEA.HI R3, R3, R4, RZ, 0x5 ;  /* 0x0000000403037211 */ /* 0x000fe200078f28ff */
[----:B------:R-:W-:Y:S01]  /*1910*/  UISETP.LT.AND UP0, UPT, UR40, 0x1, UPT ;  /* 0x000000012800788c */ /* 0x000fe2000bf01270 */
[--C-:B------:R-:W-:Y:S01]  /*1920*/  SHF.R.S32.HI R92, RZ, 0x2, R5.reuse ;  /* 0x00000002ff5c7819 */ /* 0x100fe20000011405 */
[----:B------:R-:W-:Y:S01]  /*1930*/  UIADD3 UR5, UR43, -0x1, URZ ;  /* 0xffffffff2b057890 */ /* 0x000fe2000fffe03f */
[----:B------:R-:W-:Y:S01]  /*1940*/  SHF.R.S32.HI R7, RZ, 0x1f, R5 ;  /* 0x0000001fff077819 */ /* 0x000fe20000011405 */
[----:B------:R-:W3:Y:S01]  /*1950*/  LDC R96, c[0x0][0x658] ;  /* 0x00019600ff607b82 */ /* 0x000ee20000000800 */
[----:B------:R-:W-:Y:S01]  /*1960*/  SHF.R.S32.HI R3, RZ, 0x5, R3 ;  /* 0x00000005ff037819 */ /* 0x000fe20000011403 */
[----:B------:R-:W-:Y:S01]  /*1970*/  USEL UR42, UR40, 0x1, UP0 ;  /* 0x00000001282a7887 */ /* 0x000fe20008000000 */
[----:B------:R-:W-:Y:S01]  /*1980*/  LEA.HI R7, R7, R92, RZ, 0x3 ;  /* 0x0000005c07077211 */ /* 0x000fe200078f18ff */
[----:B------:R-:W-:Y:S01]  /*1990*/  UISETP.NE.AND UP0, UPT, UR5, URZ, UPT ;  /* 0x0000003f0500728c */ /* 0x000fe2000bf05270 */
[----:B------:R-:W-:Y:S01]  /*19a0*/  LOP3.LUT R5, R5, 0xfffffffc, RZ, 0xc0, !PT ;  /* 0xfffffffc05057812 */ /* 0x000fe200078ec0ff */
[----:B------:R-:W-:Y:S01]  /*19b0*/  ULDC UR8, c[0x0][0x284] ;  /* 0x0000a10000087ab9 */ /* 0x000fe20000000800 */
[----:B------:R-:W-:Y:S01]  /*19c0*/  LOP3.LUT R7, R7, 0xfffffff8, RZ, 0xc0, !PT ;  /* 0xfffffff807077812 */ /* 0x000fe200078ec0ff */
[----:B------:R-:W4:Y:S01]  /*19d0*/  LDC R6, c[0x0][0x288] ;  /* 0x0000a200ff067b82 */ /* 0x000f220000000800 */
[----:B------:R-:W-:Y:S01]  /*19e0*/  USEL UR7, URZ, 0x1, UP0 ;  /* 0x000000013f077887 */ /* 0x000fe20008000000 */
[----:B------:R-:W-:Y:S01]  /*19f0*/  IMAD.IADD R5, R4, 0x1, -R5 ;  /* 0x0000000104057824 */ /* 0x000fe200078e0a05 */
[----:B------:R-:W-:Y:S01]  /*1a00*/  USHF.L.U32 UR48, UR40, 0x1, URZ ;  /* 0x0000000128307899 */ /* 0x000fe2000800063f */
[----:B------:R-:W-:Y:S01]  /*1a10*/  IMAD.IADD R92, R92, 0x1, -R7 ;  /* 0x000000015c5c7824 */ /* 0x000fe200078e0a07 */
[----:B------:R-:W-:Y:S01]  /*1a20*/  UIADD3 UR42, -UR42, UR40, URZ ;  /* 0x000000282a2a7290 */ /* 0x000fe2000fffe13f */
[----:B------:R-:W-:Y:S01]  /*1a30*/  IMAD.MOV.U32 R7, RZ, RZ, 0x1 ;  /* 0x00000001ff077424 */ /* 0x000fe200078e00ff */
[----:B-1----:R-:W-:-:S02]  /*1a40*/  ULEA UR41, UR4, UR41, 0x18 ;  /* 0x0000002904297291 */ /* 0x002fc4000f8ec03f */
[--C-:B------:R-:W-:Y:S01]  /*1a50*/  SHF.R.S32.HI R93, RZ, 0x1f, R92.reuse ;  /* 0x0000001fff5d7819 */ /* 0x100fe2000001145c */
[--C-:B------:R-:W-:Y:S01]  /*1a60*/  IMAD R100, R3, -0x10, -R92.reuse ;  /* 0xfffffff003647824 */ /* 0x100fe200078e0a5c */
[----:B------:R-:W-:Y:S01]  /*1a70*/  USHF.L.U32 UR4, UR5, 0x3, URZ ;  /* 0x0000000305047899 */ /* 0x000fe2000800063f */
[----:B------:R-:W-:Y:S01]  /*1a80*/  IMAD.SHL.U32 R94, R5, 0x2, RZ ;  /* 0x00000002055e7824 */ /* 0x000fe200078e00ff */
[----:B------:R-:W-:Y:S01]  /*1a90*/  UIADD3 UR5, UR41, 0x380, URZ ;  /* 0x0000038029057890 */ /* 0x000fe2000fffe03f */
[----:B------:R-:W-:Y:S01]  /*1aa0*/  IMAD.WIDE R92, R3, 0x10, R92 ;  /* 0x00000010035c7825 */ /* 0x000fe200078e025c */
[----:B------:R-:W-:Y:S02]  /*1ab0*/  UIADD3 UR6, UR41, 0x12b80, URZ ;  /* 0x00012b8029067890 */ /* 0x000fe4000fffe03f */
[----:B------:R-:W-:Y:S01]  /*1ac0*/  USHF.R.U32.HI UR5, URZ, 0x4, UR5 ;  /* 0x000000043f057899 */ /* 0x000fe20008011605 */
[----:B------:R-:W-:Y:S01]  /*1ad0*/  IMAD.MOV.U32 R3, RZ, RZ, -0x1 ;  /* 0xffffffffff037424 */ /* 0x000fe200078e00ff */
[----:B------:R-:W-:Y:S01]  /*1ae0*/  USHF.R.U32.HI UR6, URZ, 0x4, UR6 ;  /* 0x000000043f067899 */ /* 0x000fe20008011606 */
[----:B------:R-:W-:Y:S01]  /*1af0*/  IMAD.U32 R102, RZ, RZ, UR7 ;  /* 0x00000007ff667e24 */ /* 0x000fe2000f8e00ff */
[----:B------:R-:W-:Y:S01]  /*1b00*/  UIADD3 UR47, UR41, 0x260, URZ ;  /* 0x00000260292f7890 */ /* 0x000fe2000fffe03f */
[----:B------:R-:W-:Y:S01]  /*1b10*/  SHF.R.S32.HI R95, RZ, 0x1f, R94 ;  /* 0x0000001fff5f7819 */ /* 0x000fe2000001145e */
[----:B------:R-:W-:Y:S01]  /*1b20*/  ULOP3.LUT UR4, UR4, 0x8, URZ, 0xc0, !UPT ;  /* 0x0000000804047892 */ /* 0x000fe2000f8ec03f */
[-C--:B---3--:R-:W-:Y:S01]  /*1b30*/  SHF.L.U32 R3, R3, R96.reuse, RZ ;  /* 0x0000006003037219 */ /* 0x088fe200000006ff */
[----:B------:R-:W-:Y:S01]  /*1b40*/  ULOP3.LUT UR5, UR5, 0x3fff, URZ, 0xc0, !UPT ;  /* 0x00003fff05057892 */ /* 0x000fe2000f8ec03f */
[----:B------:R-:W-:Y:S01]  /*1b50*/  SHF.L.U32 R96, R7, R96, RZ ;  /* 0x0000006007607219 */ /* 0x000fe200000006ff */
[----:B------:R-:W-:Y:S01]  /*1b60*/  ULOP3.LUT UR6, UR6, 0x3fff, URZ, 0xc0, !UPT ;  /* 0x00003fff06067892 */ /* 0x000fe2000f8ec03f */
[----:B----4-:R-:W-:Y:S01]  /*1b70*/  IMAD R97, R5, -0x2, R6 ;  /* 0xfffffffe05617824 */ /* 0x010fe200078e0206 */
[----:B------:R-:W-:Y:S01]  /*1b80*/  LOP3.LUT R99, RZ, R3, RZ, 0x33, !PT ;  /* 0x00000003ff637212 */ /* 0x000fe200078e33ff */
[----:B------:R-:W-:Y:S01]  /*1b90*/  VIADD R100, R100, UR8 ;  /* 0x0000000864647c36 */ /* 0x000fe20008000000 */
[----:B------:R-:W-:-:S02]  /*1ba0*/  ULEA UR43, UR43, UR47, 0x3 ;  /* 0x0000002f2b2b7291 */ /* 0x000fc4000f8e183f */
[----:B------:R-:W-:Y:S02]  /*1bb0*/  ULOP3.LUT UR49, UR4, 0x8, URZ, 0x3c, !UPT ;  /* 0x0000000804317892 */ /* 0x000fe4000f8e3c3f */
[----:B------:R-:W-:Y:S02]  /*1bc0*/  ULOP3.LUT UR44, UR4, 0x18, URZ, 0x3c, !UPT ;  /* 0x00000018042c7892 */ /* 0x000fe4000f8e3c3f */
[----:B------:R-:W-:Y:S02]  /*1bd0*/  ULOP3.LUT UR45, UR5, 0x10000, URZ, 0xfc, !UPT ;  /* 0x00010000052d7892 */ /* 0x000fe4000f8efc3f */
[----:B------:R-:W-:Y:S01]  /*1be0*/  ULOP3.LUT UR46, UR6, 0x10000, URZ, 0xfc, !UPT ;  /* 0x00010000062e7892 */ /* 0x000fe2000f8efc3f */
[----:B--2---:R-:W-:-:S11]  /*1bf0*/  SHF.L.U64.HI R98, R10, 0x1, R0 ;  /* 0x000000010a627819 */ /* 0x004fd60000010200 */
.L_x_173:
[----:B------:R-:W-:-:S04]  /*1c00*/  SHF.L.U32 R0, R102, 0x1f, RZ ;  /* 0x0000001f66007819 */ /* 0x000fc800000006ff */
[----:B-1----:R-:W1:Y:S02]  /*1c10*/  SYNCS.PHASECHK.TRANS64.TRYWAIT P0, [UR43+-0x8], R0 ;  /* 0xfffff800ff0075a7 */ /* 0x002e64000800016b */
[----:B-1--4-:R-:W-:Y:S05]  /*1c20*/  @!P0 BRA `(.L_x_20) ;  /* 0x00000064003c8947 */ /* 0x012fea0003800000 */
.L_x_228:
[----:B------:R-:W-:Y:S02]  /*1c30*/  ULDC UR4, c[0x0][0x28c] ;  /* 0x0000a30000047ab9 */ /* 0x000fe40000000800 */
[----:B------:R-:W-:-:S13]  /*1c40*/  ISETP.LT.AND P0, PT, RZ, UR4, PT ;  /* 0x00000004ff007c0c */ /* 0x000fda000bf01270 */
[----:B------:R-:W-:Y:S05]  /*1c50*/  @P0 BRA `(.L_x_21) ;  /* 0x0000000000400947 */ /* 0x000fea0003800000 */
[----:B-1----:R-:W-:Y:S01]  /*1c60*/  MOV R0, 0x0 ;  /* 0x0000000000007802 */ /* 0x002fe20000000f00 */
[----:B------:R-:W-:Y:S01]  /*1c70*/  ULDC.64 UR4, c[0x4][0x68] ;  /* 0x01001a0000047ab9 */ /* 0x000fe20000000a00 */
[----:B------:R-:W-:Y:S01]  /*1c80*/  ULDC.64 UR6, c[0x4][0x8] ;  /* 0x0100020000067ab9 */ /* 0x000fe20000000a00 */
[----:B------:R-:W-:Y:S01]  /*1c90*/  IMAD.U32 R4, RZ, RZ, UR4 ;  /* 0x00000004ff047e24 */ /* 0x000fe2000f8e00ff */
[----:B------:R1:W2:Y:S01]  /*1ca0*/  LDC.64 R14, c[0x4][R0] ;  /* 0x01000000000e7b82 */ /* 0x0002a20000000a00 */
[----:B------:R-:W-:Y:S01]  /*1cb0*/  IMAD.U32 R5, RZ, RZ, UR5 ;  /* 0x00000005ff057e24 */ /* 0x000fe2000f8e00ff */
[----:B------:R-:W-:Y:S01]  /*1cc0*/  ULDC.64 UR4, c[0x4][0x70] ;  /* 0x01001c0000047ab9 */ /* 0x000fe20000000a00 */
[----:B------:R-:W-:Y:S02]  /*1cd0*/  IMAD.U32 R10, RZ, RZ, UR6 ;  /* 0x00000006ff0a7e24 */ /* 0x000fe4000f8e00ff */
[----:B------:R-:W-:Y:S02]  /*1ce0*/  IMAD.U32 R6, RZ, RZ, UR4 ;  /* 0x00000004ff067e24 */ /* 0x000fe4000f8e00ff */
[----:B------:R-:W-:-:S02]  /*1cf0*/  IMAD.U32 R7, RZ, RZ, UR5 ;  /* 0x00000005ff077e24 */ /* 0x000fc4000f8e00ff */
[----:B------:R-:W-:Y:S02]  /*1d00*/  IMAD.U32 R11, RZ, RZ, UR7 ;  /* 0x00000007ff0b7e24 */ /* 0x000fe4000f8e00ff */
[----:B------:R-:W-:Y:S02]  /*1d10*/  IMAD.MOV.U32 R8, RZ, RZ, 0x1e1 ;  /* 0x000001e1ff087424 */ /* 0x000fe400078e00ff */
[----:B0-----:R-:W-:Y:S02]  /*1d20*/  IMAD.MOV.U32 R12, RZ, RZ, 0x1 ;  /* 0x00000001ff0c7424 */ /* 0x001fe400078e00ff */
[----:B-1----:R-:W-:-:S07]  /*1d30*/  IMAD.MOV.U32 R13, RZ, RZ, RZ ;  /* 0x000000ffff0d7224 */ /* 0x002fce00078e00ff */
[----:B------:R-:W-:-:S07]  /*1d40*/  LEPC R20, `(.L_x_21) ;  /* 0x000000001014794e */ /* 0x000fce0000000000 */
[----:B--2--5:R-:W-:Y:S05]  /*1d50*/  CALL.ABS.NOINC R14 ;  /* 0x000000000e007343 */ /* 0x024fea0003c00000 */
.L_x_21:
[----:B-1----:R-:W-:-:S04]  /*1d60*/  LOP3.LUT R0, R23, 0x1, RZ, 0xfc, !PT ;  /* 0x0000000117007812 */ /* 0x002fc800078efcff */
[----:B------:R-:W-:-:S13]  /*1d70*/  ISETP.NE.AND P0, PT, R0, 0x3, PT ;  /* 0x000000030000780c */ /* 0x000fda0003f05270 */
[----:B------:R-:W-:Y:S05]  /*1d80*/  @!P0 BRA `(.L_x_22) ;  /* 0x0000000000048947 */ /* 0x000fea0003800000 */
[----:B------:R-:W-:Y:S01]  /*1d90*/  BPT.TRAP 0x1 ;  /* 0x000000040000795c */ /* 0x000fe20000300000 */
.L_x_22:
[----:B------:R-:W-:Y:S02]  /*1da0*/  IMAD.U32 R3, RZ, RZ, UR39 ;  /* 0x00000027ff037e24 */ /* 0x000fe4000f8e00ff */
[----:B------:R-:W-:-:S03]  /*1db0*/  IMAD.U32 R0, RZ, RZ, UR38 ;  /* 0x00000026ff007e24 */ /* 0x000fc6000f8e00ff */
[----:B------:R-:W-:Y:S02]  /*1dc0*/  LEA R3, R3, UR41, 0x3 ;  /* 0x0000002903037c11 */ /* 0x000fe4000f8e18ff */
[----:B------:R-:W-:-:S04]  /*1dd0*/  SHF.L.U32 R0, R0, 0x1f, RZ ;  /* 0x0000001f00007819 */ /* 0x000fc800000006ff */
[----:B------:R1:W2:Y:S01]  /*1de0*/  SYNCS.PHASECHK.TRANS64.TRYWAIT P1, [R3+URZ], R0 ;  /* 0x00000000030075a7 */ /* 0x0002a2000802017f */
[----:B------:R-:W-:Y:S05]  /*1df0*/  @!P0 BRA `(.L_x_23) ;  /* 0x0000000000048947 */ /* 0x000fea0003800000 */
[----:B------:R-:W-:Y:S01]  /*1e00*/  BPT.TRAP 0x1 ;  /* 0x000000040000795c */ /* 0x000fe20000300000 */
.L_x_23:
[----:B--2---:R-:W-:Y:S05]  /*1e10*/  @P1 BRA `(.L_x_24) ;  /* 0x0000000000081947 */ /* 0x004fea0003800000 */
[----:B------:R-:W2:Y:S02]  /*1e20*/  SYNCS.PHASECHK.TRANS64.TRYWAIT P1, [R3+URZ], R0 ;  /* 0x00000000030075a7 */ /* 0x000ea4000802017f */
[----:B--2---:R-:W-:Y:S05]  /*1e30*/  @!P1 BRA `(.L_x_25) ;  /* 0x0000006000d09947 */ /* 0x004fea0003800000 */
.L_x_24:
[----:B------:R-:W-:Y:S05]  /*1e40*/  WARPSYNC.ALL ;  /* 0x0000000000007948 */ /* 0x000fea0003800000 */
[----:B------:R-:W-:Y:S01]  /*1e50*/  ULEA UR4, UR39, UR45, 0x7 ;  /* 0x0000002d27047291 */ /* 0x000fe2000f8e383f */
[----:B------:R-:W-:Y:S01]  /*1e60*/  WARPGROUP.ARRIVE ;  /* 0x00000000000079c5 */ /* 0x000fe20000000000 */
[----:B------:R-:W-:Y:S01]  /*1e70*/  ULEA UR6, UR39, UR46, 0x8 ;  /* 0x0000002e27067291 */ /* 0x000fe2000f8e403f */
[----:B-12---:R-:W-:Y:S01]  /*1e80*/  IMAD.U32 R0, RZ, RZ, UR42 ;  /* 0x0000002aff007e24 */ /* 0x006fe2000f8e00ff */
[----:B------:R-:W-:Y:S01]  /*1e90*/  UMOV UR5, 0xc0000010 ;  /* 0xc000001000057882 */ /* 0x000fe20000000000 */
[----:B------:R-:W-:-:S03]  /*1ea0*/  UMOV UR7, 0xc0000010 ;  /* 0xc000001000077882 */ /* 0x000fc60000000000 */
[----:B------:R-:W-:-:S03]  /*1eb0*/  ISETP.GE.AND P1, PT, R0, 0x1, PT ;  /* 0x000000010000780c */ /* 0x000fc60003f26270 */
[----:B------:R-:W-:Y:S03]  /*1ec0*/  IGMMA.64x128x32.S8.S8 R24, gdesc[UR4], RZ, !UPT, gsb0 ;  /* 0x03600000041879f1 */ /* 0x000fe6000c0410ff */
[----:B------:R-:W-:-:S07]  /*1ed0*/  WARPGROUP.DEPBAR.LE gsb0, 0x0 ;  /* 0x00008000000079c5 */ /* 0x000fce0000010000 */
[----:B------:R-:W-:Y:S05]  /*1ee0*/  @!P1 BRA `(.L_x_26) ;  /* 0x0000000000b89947 */ /* 0x000fea0003800000 */
[----:B------:R-:W-:Y:S01]  /*1ef0*/  UIADD3 UR4, UR39, 0x1, URZ ;  /* 0x0000000127047890 */ /* 0x000fe2000fffe03f */
[----:B------:R-:W-:Y:S02]  /*1f00*/  IMAD.U32 R0, RZ, RZ, UR42 ;  /* 0x0000002aff007e24 */ /* 0x000fe4000f8e00ff */
[----:B------:R-:W-:Y:S01]  /*1f10*/  IMAD.U32 R3, RZ, RZ, UR39 ;  /* 0x00000027ff037e24 */ /* 0x000fe2000f8e00ff */
[----:B------:R-:W-:-:S04]  /*1f20*/  UISETP.NE.AND UP0, UPT, UR4, 0x25, UPT ;  /* 0x000000250400788c */ /* 0x000fc8000bf05270 */
[----:B------:R-:W-:Y:S02]  /*1f30*/  USEL UR5, URZ, 0x1, UP0 ;  /* 0x000000013f057887 */ /* 0x000fe40008000000 */
[----:B------:R-:W-:Y:S02]  /*1f40*/  USEL UR8, UR4, URZ, UP0 ;  /* 0x0000003f04087287 */ /* 0x000fe40008000000 */
[----:B------:R-:W-:-:S06]  /*1f50*/  ULOP3.LUT UR5, UR38, UR5, URZ, 0x3c, !UPT ;  /* 0x0000000526057292 */ /* 0x000fcc000f8e3c3f */
[----:B------:R-:W-:-:S07]  /*1f60*/  IMAD.U32 R6, RZ, RZ, UR5 ;  /* 0x00000005ff067e24 */ /* 0x000fce000f8e00ff */
.L_x_33:
[----:B------:R-:W-:Y:S05]  /*1f70*/  @!P0 BRA `(.L_x_27) ;  /* 0x0000000000048947 */ /* 0x000fea0003800000 */
[----:B------:R-:W-:Y:S01]  /*1f80*/  BPT.TRAP 0x1 ;  /* 0x000000040000795c */ /* 0x000fe20000300000 */
.L_x_27:
[----:B------:R-:W-:Y:S01]  /*1f90*/  ULEA UR4, UR8, UR41, 0x3 ;  /* 0x0000002908047291 */ /* 0x000fe2000f8e183f */
[----:B------:R-:W-:-:S08]  /*1fa0*/  SHF.L.U32 R4, R6, 0x1f, RZ ;  /* 0x0000001f06047819 */ /* 0x000fd000000006ff */
[----:B------:R1:W2:Y:S01]  /*1fb0*/  SYNCS.PHASECHK.TRANS64.TRYWAIT P1, [UR4], R4 ;  /* 0x00000004ff0075a7 */ /* 0x0002a20008020144 */
[----:B------:R-:W-:Y:S05]  /*1fc0*/  @!P0 BRA `(.L_x_28) ;  /* 0x0000000000048947 */ /* 0x000fea0003800000 */
[----:B------:R-:W-:Y:S01]  /*1fd0*/  BPT.TRAP 0x1 ;  /* 0x000000040000795c */ /* 0x000fe20000300000 */
.L_x_28:
[----:B--2---:R-:W-:Y:S05]  /*1fe0*/  @P1 BRA `(.L_x_29) ;  /* 0x0000000000081947 */ /* 0x004fea0003800000 */
[----:B------:R-:W2:Y:S02]  /*1ff0*/  SYNCS.PHASECHK.TRANS64.TRYWAIT P1, [UR4], R4 ;  /* 0x00000004ff0075a7 */ /* 0x000ea40008020144 */
[----:B--2---:R-:W-:Y:S05]  /*2000*/  @!P1 BRA `(.L_x_30) ;  /* 0x0000006000709947 */ /* 0x004fea0003800000 */
.L_x_29:
[----:B------:R-:W-:Y:S01]  /*2010*/  ULEA UR4, UR8, UR45, 0x7 ;  /* 0x0000002d08047291 */ /* 0x000fe2000f8e383f */
[----:B------:R-:W-:Y:S01]  /*2020*/  WARPGROUP.ARRIVE ;  /* 0x00000000000079c5 */ /* 0x000fe20000000000 */
[----:B------:R-:W-:Y:S01]  /*2030*/  ULEA UR6, UR8, UR46, 0x8 ;  /* 0x0000002e08067291 */ /* 0x000fe2000f8e403f */
[----:B------:R-:W-:Y:S01]  /*2040*/  UMOV UR5, 0xc0000010 ;  /* 0xc000001000057882 */ /* 0x000fe20000000000 */
[----:B------:R-:W-:-:S07]  /*2050*/  UMOV UR7, 0xc0000010 ;  /* 0xc000001000077882 */ /* 0x000fce0000000000 */
[----:B------:R-:W-:Y:S03]  /*2060*/  IGMMA.64x128x32.S8.S8 R24, gdesc[UR4], R24, gsb0 ;  /* 0x03600000041879f1 */ /* 0x000fe60008041018 */
[----:B------:R-:W-:Y:S02]  /*2070*/  WARPGROUP.DEPBAR.LE gsb0, 0x0 ;  /* 0x00008000000079c5 */ /* 0x000fe40000010000 */
[----:B------:R-:W-:Y:S05]  /*2080*/  @!P0 BRA `(.L_x_31) ;  /* 0x0000000000048947 */ /* 0x000fea0003800000 */
[----:B------:R-:W-:Y:S01]  /*2090*/  BPT.TRAP 0x1 ;  /* 0x000000040000795c */ /* 0x000fe20000300000 */
.L_x_31:
[----:B------:R-:W-:-:S13]  /*20a0*/  ISETP.NE.AND P1, PT, R89, RZ, PT ;  /* 0x000000ff5900720c */ /* 0x000fda0003f25270 */
[----:B-12---:R-:W-:-:S05]  /*20b0*/  @P1 LEA R4, R3, UR41, 0x3 ;  /* 0x0000002903041c11 */ /* 0x006fca000f8e18ff */
[----:B------:R-:W-:-:S05]  /*20c0*/  @P1 VIADD R5, R4, 0x128 ;  /* 0x0000012804051836 */ /* 0x000fca0000000000 */
[----:B------:R-:W-:-:S04]  /*20d0*/  @P1 PRMT R5, R88, 0x654, R5 ;  /* 0x0000065458051816 */ /* 0x000fc80000000005 */
[----:B------:R1:W-:Y:S01]  /*20e0*/  @P1 SYNCS.ARRIVE.TRANS64.RED.A1T0 RZ, [R5+URZ], RZ ;  /* 0x000000ff05ff19a7 */ /* 0x0003e2000810043f */
[----:B------:R-:W-:-:S13]  /*20f0*/  ISETP.GT.U32.AND P1, PT, R23, 0x1, PT ;  /* 0x000000011700780c */ /* 0x000fda0003f24070 */
[----:B-1----:R-:W-:Y:S05]  /*2100*/  @P1 BRA `(.L_x_32) ;  /* 0x0000000000041947 */ /* 0x002fea0003800000 */
[----:B------:R-:W-:Y:S01]  /*2110*/  BPT.TRAP 0x1 ;  /* 0x000000040000795c */ /* 0x000fe20000300000 */
.L_x_32:
[----:B------:R-:W-:Y:S01]  /*2120*/  UIADD3 UR8, UR8, 0x1, URZ ;  /* 0x0000000108087890 */ /* 0x000fe2000fffe03f */
[C---:B------:R-:W-:Y:S01]  /*2130*/  ISETP.GT.AND P2, PT, R0.reuse, 0x1, PT ;  /* 0x000000010000780c */ /* 0x040fe20003f44270 */
[----:B------:R-:W-:Y:S02]  /*2140*/  VIADD R3, R3, 0x1 ;  /* 0x0000000103037836 */ /* 0x000fe40000000000 */
[----:B------:R-:W-:Y:S01]  /*2150*/  UISETP.NE.AND UP0, UPT, UR8, 0x25, UPT ;  /* 0x000000250800788c */ /* 0x000fe2000bf05270 */
[----:B------:R-:W-:Y:S02]  /*2160*/  VIADD R0, R0, 0xffffffff ;  /* 0xffffffff00007836 */ /* 0x000fe40000000000 */
[C---:B------:R-:W-:Y:S01]  /*2170*/  ISETP.NE.AND P1, PT, R3.reuse, 0x25, PT ;  /* 0x000000250300780c */ /* 0x040fe20003f25270 */
[----:B------:R-:W-:Y:S02]  /*2180*/  USEL UR4, URZ, 0x1, UP0 ;  /* 0x000000013f047887 */ /* 0x000fe40008000000 */
[----:B------:R-:W-:Y:S01]  /*2190*/  USEL UR8, UR8, URZ, UP0 ;  /* 0x0000003f08087287 */ /* 0x000fe20008000000 */
[----:B------:R-:W-:-:S03]  /*21a0*/  SEL R3, R3, RZ, P1 ;  /* 0x000000ff03037207 */ /* 0x000fc60000800000 */
[----:B------:R-:W-:Y:S01]  /*21b0*/  LOP3.LUT R6, R6, UR4, RZ, 0x3c, !PT ;  /* 0x0000000406067c12 */ /* 0x000fe2000f8e3cff */
[----:B------:R-:W-:Y:S07]  /*21c0*/  @P2 BRA `(.L_x_33) ;  /* 0xfffffffc00682947 */ /* 0x000fee000383ffff */
.L_x_26:
[----:B------:R-:W1:Y:S01]  /*21d0*/  LDC R0, c[0x0][0x28c] ;  /* 0x0000a300ff007b82 */ /* 0x000e620000000800 */
[----:B------:R-:W-:-:S04]  /*21e0*/  IMAD.U32 R3, RZ, RZ, UR49 ;  /* 0x00000031ff037e24 */ /* 0x000fc8000f8e00ff */
[----:B------:R2:W-:Y:S01]  /*21f0*/  SYNCS.ARRIVE.TRANS64.A1T0 RZ, [R3+UR47], RZ ;  /* 0x000000ff03ff79a7 */ /* 0x0005e2000810002f */
[----:B-1----:R-:W-:-:S13]  /*2200*/  ISETP.GE.AND P1, PT, R0, 0x1, PT ;  /* 0x000000010000780c */ /* 0x002fda0003f26270 */
[----:B--2---:R-:W-:Y:S05]  /*2210*/  @!P1 BRA `(.L_x_34) ;  /* 0x0000000000509947 */ /* 0x004fea0003800000 */
[----:B------:R-:W-:Y:S05]  /*2220*/  @!P0 BRA `(.L_x_35) ;  /* 0x0000000000048947 */ /* 0x000fea0003800000 */
[----:B------:R-:W-:Y:S01]  /*2230*/  BPT.TRAP 0x1 ;  /* 0x000000040000795c */ /* 0x000fe20000300000 */
.L_x_35:
[----:B------:R-:W-:Y:S01]  /*2240*/  ISETP.NE.AND P0, PT, R89, RZ, PT ;  /* 0x000000ff5900720c */ /* 0x000fe20003f05270 */
[----:B------:R-:W-:Y:S01]  /*2250*/  BSSY B0, `(.L_x_36) ;  /* 0x000000e000007945 */ /* 0x000fe20003800000 */
[----:B------:R-:W-:-:S11]  /*2260*/  ISETP.GT.U32.AND P1, PT, R23, 0x1, PT ;  /* 0x000000011700780c */ /* 0x000fd60003f24070 */
[----:B------:R-:W-:Y:S05]  /*2270*/  @!P0 BRA `(.L_x_37) ;  /* 0x00000000002c8947 */ /* 0x000fea0003800000 */
[----:B------:R-:W-:-:S04]  /*2280*/  UIADD3 UR6, UR39, UR42, URZ ;  /* 0x0000002a27067290 */ /* 0x000fc8000fffe03f */
[----:B------:R-:W-:-:S04]  /*2290*/  UIMAD.WIDE.U32 UR4, UR6, -0x45306eb3, URZ ;  /* 0xbacf914d060478a5 */ /* 0x000fc8000f8e003f */
[----:B------:R-:W-:-:S04]  /*22a0*/  UIADD3 UR4, UR6, -UR5, URZ ;  /* 0x8000000506047290 */ /* 0x000fc8000fffe03f */
[----:B------:R-:W-:-:S04]  /*22b0*/  ULEA.HI UR4, UR4, UR5, URZ, 0x1f ;  /* 0x0000000504047291 */ /* 0x000fc8000f8ff83f */
[----:B------:R-:W-:-:S04]  /*22c0*/  USHF.R.U32.HI UR4, URZ, 0x5, UR4 ;  /* 0x000000053f047899 */ /* 0x000fc80008011604 */
[----:B------:R-:W-:-:S04]  /*22d0*/  UIMAD UR4, UR4, -0x25, UR6 ;  /* 0xffffffdb040478a4 */ /* 0x000fc8000f8e0206 */
[----:B------:R-:W-:-:S04]  /*22e0*/  ULEA UR4, UR4, UR41, 0x3 ;  /* 0x0000002904047291 */ /* 0x000fc8000f8e183f */
[----:B------:R-:W-:-:S06]  /*22f0*/  UIADD3 UR4, UR4, 0x128, URZ ;  /* 0x0000012804047890 */ /* 0x000fcc000fffe03f */
[----:B------:R-:W-:-:S05]  /*2300*/  IMAD.U32 R3, RZ, RZ, UR4 ;  /* 0x00000004ff037e24 */ /* 0x000fca000f8e00ff */
[----:B------:R-:W-:-:S04]  /*2310*/  PRMT R0, R88, 0x654, R3 ;  /* 0x0000065458007816 */ /* 0x000fc80000000003 */
[----:B------:R1:W-:Y:S03]  /*2320*/  SYNCS.ARRIVE.TRANS64.RED.A1T0 RZ, [R0+URZ], RZ ;  /* 0x000000ff00ff79a7 */ /* 0x0003e6000810043f */
.L_x_37:
[----:B------:R-:W-:Y:S05]  /*2330*/  BSYNC B0 ;  /* 0x0000000000007941 */ /* 0x000fea0003800000 */
.L_x_36:
[----:B------:R-:W-:Y:S05]  /*2340*/  @P1 BRA `(.L_x_34) ;  /* 0x0000000000041947 */ /* 0x000fea0003800000 */
[----:B------:R-:W-:Y:S01]  /*2350*/  BPT.TRAP 0x1 ;  /* 0x000000040000795c */ /* 0x000fe20000300000 */
.L_x_34:
[----:B-1----:R-:W-:Y:S01]  /*2360*/  SHF.L.U32 R0, R102, 0x1f, RZ ;  /* 0x0000001f66007819 */ /* 0x002fe200000006ff */
[----:B------:R-:W-:Y:S01]  /*2370*/  UIADD3 UR39, UR39, UR48, URZ ;  /* 0x0000003027277290 */ /* 0x000fe2000fffe03f */
[----:B0-----:R-:W-:Y:S01]  /*2380*/  IMAD.SHL.U32 R13, R19, 0x80, RZ ;  /* 0x00000080130d7824 */ /* 0x001fe200078e00ff */
[----:B------:R-:W-:Y:S01]  /*2390*/  UISETP.GE.U32.AND UP1, UPT, UR48, 0x25, UPT ;  /* 0x000000253000788c */ /* 0x000fe2000bf26070 */
[----:B------:R-:W0:Y:S01]  /*23a0*/  SYNCS.PHASECHK.TRANS64.TRYWAIT P0, [UR43+0x8], R0 ;  /* 0x00000800ff0075a7 */ /* 0x000e22000800016b */
[----:B------:R-:W-:Y:S01]  /*23b0*/  UISETP.GT.U32.AND UP0, UPT, UR39, 0x24, UPT ;  /* 0x000000242700788c */ /* 0x000fe2000bf04070 */
[----:B------:R-:W-:Y:S01]  /*23c0*/  SHF.R.S32.HI R11, RZ, 0x1f, R18 ;  /* 0x0000001fff0b7819 */ /* 0x000fe20000011412 */
[----:B------:R-:W-:Y:S02]  /*23d0*/  UIMAD.WIDE.U32 UR4, UR39, -0x45306eb3, URZ ;  /* 0xbacf914d270478a5 */ /* 0x000fe4000f8e003f */
[----:B------:R-:W-:Y:S02]  /*23e0*/  UISETP.LT.U32.AND UP0, UPT, UR48, 0x25, UP0 ;  /* 0x000000253000788c */ /* 0x000fe40008701070 */
[----:B------:R-:W-:-:S02]  /*23f0*/  UIADD3 UR4, UR39, -UR5, URZ ;  /* 0x8000000527047290 */ /* 0x000fc4000fffe03f */
[----:B------:R-:W-:Y:S02]  /*2400*/  USEL UR6, URZ, 0x1, !UP0 ;  /* 0x000000013f067887 */ /* 0x000fe4000c000000 */
[----:B------:R-:W-:Y:S02]  /*2410*/  ULEA.HI UR4, UR4, UR5, URZ, 0x1f ;  /* 0x0000000504047291 */ /* 0x000fe4000f8ff83f */
[----:B------:R-:W-:Y:S02]  /*2420*/  ULOP3.LUT UR38, UR38, UR6, URZ, 0x3c, !UPT ;  /* 0x0000000626267292 */ /* 0x000fe4000f8e3c3f */
[----:B------:R-:W-:-:S04]  /*2430*/  USHF.R.U32.HI UR4, URZ, 0x5, UR4 ;  /* 0x000000053f047899 */ /* 0x000fc80008011604 */
[----:B------:R-:W-:Y:S02]  /*2440*/  @UP1 ULOP3.LUT UR38, UR38, 0x1, UR4, 0x78, !UPT ;  /* 0x0000000126261892 */ /* 0x000fe4000f8e7804 */
[----:B------:R-:W-:Y:S01]  /*2450*/  UIMAD UR39, UR4, -0x25, UR39 ;  /* 0xffffffdb042778a4 */ /* 0x000fe2000f8e0227 */
[----:B0-----:R-:W-:Y:S11]  /*2460*/  @!P0 BRA `(.L_x_38) ;  /* 0x0000005c00708947 */ /* 0x001ff60003800000 */
.L_x_229:
[----:B0-----:R-:W-:Y:S01]  /*2470*/  IMAD.SHL.U32 R3, R22, 0x40, RZ ;  /* 0x0000004016037824 */ /* 0x001fe200078e00ff */
[----:B------:R-:W-:Y:S01]  /*2480*/  ULDC UR6, c[0x0][0x284] ;  /* 0x0000a10000067ab9 */ /* 0x000fe20000000800 */
[----:B------:R-:W-:Y:S01]  /*2490*/  ULDC.64 UR4, c[0x0][0x5d0] ;  /* 0x0001740000047ab9 */ /* 0x000fe20000000a00 */
[----:B------:R-:W-:Y:S01]  /*24a0*/  SHF.R.S32.HI R10, RZ, 0x1f, R13 ;  /* 0x0000001fff0a7819 */ /* 0x000fe2000001140d */
[----:B------:R-:W-:Y:S01]  /*24b0*/  IMAD R7, R11, UR4, RZ ;  /* 0x000000040b077c24 */ /* 0x000fe2000f8e02ff */
[----:B------:R-:W-:Y:S01]  /*24c0*/  ISETP.GE.AND P0, PT, R3, UR6, PT ;  /* 0x0000000603007c0c */ /* 0x000fe2000bf06270 */
[C---:B------:R-:W-:Y:S01]  /*24d0*/  IMAD.WIDE.U32 R4, R18.reuse, UR4, R94 ;  /* 0x0000000412047c25 */ /* 0x040fe2000f8e005e */
[----:B------:R-:W-:Y:S02]  /*24e0*/  ULDC UR4, c[0x0][0x288] ;  /* 0x0000a20000047ab9 */ /* 0x000fe40000000800 */
[C---:B------:R-:W-:Y:S01]  /*24f0*/  ISETP.GE.OR P0, PT, R13.reuse, UR4, P0 ;  /* 0x000000040d007c0c */ /* 0x040fe20008706670 */
[----:B------:R-:W-:Y:S01]  /*2500*/  IMAD R7, R18, UR5, R7 ;  /* 0x0000000512077c24 */ /* 0x000fe2000f8e0207 */
[----:B------:R-:W-:-:S04]  /*2510*/  IADD3 R4, P1, R13, R4, RZ ;  /* 0x000000040d047210 */ /* 0x000fc80007f3e0ff */
[----:B------:R-:W-:-:S07]  /*2520*/  IADD3.X R5, R10, R5, R7, P1, !PT ;  /* 0x000000050a057210 */ /* 0x000fce0000ffe407 */
[----:B------:R-:W-:Y:S05]  /*2530*/  @P0 BRA `(.L_x_39) ;  /* 0x0000003000ac0947 */ /* 0x000fea0003800000 */
[----:B------:R-:W0:Y:S01]  /*2540*/  LDC.64 R8, c[0x0][0x5c8] ;  /* 0x00017200ff087b82 */ /* 0x000e220000000a00 */
[----:B------:R-:W-:Y:S01]  /*2550*/  IMAD.WIDE R14, R22, 0x40, R92 ;  /* 0x00000040160e7825 */ /* 0x000fe200078e025c */
[----:B------:R-:W-:Y:S01]  /*2560*/  ULDC.64 UR4, c[0x0][0x5c0] ;  /* 0x0001700000047ab9 */ /* 0x000fe20000000a00 */
[----:B------:R-:W-:Y:S02]  /*2570*/  BSSY B0, `(.L_x_39) ;  /* 0x0000327000007945 */ /* 0x000fe40003800000 */
[----:B------:R-:W-:Y:S02]  /*2580*/  IMAD.IADD R20, R100, 0x1, -R3 ;  /* 0x0000000164147824 */ /* 0x000fe400078e0a03 */
[----:B------:R-:W-:Y:S02]  /*2590*/  IMAD.IADD R19, R97, 0x1, -R13 ;  /* 0x0000000161137824 */ /* 0x000fe400078e0a0d */
[-C--:B0-----:R-:W-:Y:S02]  /*25a0*/  IMAD R0, R15, R8.reuse, RZ ;  /* 0x000000080f007224 */ /* 0x081fe400078e02ff */
[----:B------:R-:W-:-:S04]  /*25b0*/  IMAD.WIDE.U32 R4, R14, R8, R4 ;  /* 0x000000080e047225 */ /* 0x000fc800078e0004 */
[----:B------:R-:W-:Y:S01]  /*25c0*/  IMAD R7, R14, R9, R0 ;  /* 0x000000090e077224 */ /* 0x000fe200078e0200 */
[----:B------:R-:W-:-:S03]  /*25d0*/  IADD3 R4, P0, R4, UR4, RZ ;  /* 0x0000000404047c10 */ /* 0x000fc6000ff1e0ff */
[----:B------:R-:W-:Y:S01]  /*25e0*/  IMAD.IADD R7, R5, 0x1, R7 ;  /* 0x0000000105077824 */ /* 0x000fe200078e0207 */
[----:B------:R-:W-:-:S04]  /*25f0*/  LEA R6, P1, R8, R4, 0x3 ;  /* 0x0000000408067211 */ /* 0x000fc800078218ff */
[----:B------:R-:W-:Y:S02]  /*2600*/  IADD3.X R5, R7, UR5, RZ, P0, !PT ;  /* 0x0000000507057c10 */ /* 0x000fe400087fe4ff */
[----:B-----5:R-:W-:Y:S02]  /*2610*/  ISETP.NE.AND P0, PT, R91, RZ, PT ;  /* 0x000000ff5b00720c */ /* 0x020fe40003f05270 */
[----:B------:R-:W-:-:S11]  /*2620*/  LEA.HI.X R7, R8, R5, R9, 0x3, P1 ;  /* 0x0000000508077211 */ /* 0x000fd600008f1c09 */
[----:B------:R-:W-:Y:S05]  /*2630*/  @!P0 BRA `(.L_x_40) ;  /* 0x0000002400608947 */ /* 0x000fea0003800000 */
[----:B------:R-:W0:Y:S01]  /*2640*/  LDC.64 R104, c[0x0][0x5b0] ;  /* 0x00016c00ff687b82 */ /* 0x000e220000000a00 */
[----:B------:R-:W-:Y:S01]  /*2650*/  ULDC.64 UR4, c[0x0][0x5b8] ;  /* 0x00016e0000047ab9 */ /* 0x000fe20000000a00 */
[----:B------:R-:W-:Y:S01]  /*2660*/  ISETP.GE.AND P1, PT, R20, 0x1, PT ;  /* 0x000000011400780c */ /* 0x000fe20003f26270 */
[C---:B------:R-:W-:Y:S01]  /*2670*/  IMAD.WIDE.U32 R8, R18.reuse, UR4, R94 ;  /* 0x0000000412087c25 */ /* 0x040fe2000f8e005e */
[----:B------:R-:W-:Y:S02]  /*2680*/  BSSY B1, `(.L_x_41) ;  /* 0x000000e000017945 */ /* 0x000fe40003800000 */
[----:B------:R-:W-:Y:S01]  /*2690*/  ISETP.LT.OR P5, PT, R19, 0x1, !P1 ;  /* 0x000000011300780c */ /* 0x000fe20004fa1670 */
[----:B------:R-:W-:Y:S01]  /*26a0*/  IMAD R3, R11, UR4, RZ ;  /* 0x000000040b037c24 */ /* 0x000fe2000f8e02ff */
[----:B------:R-:W1:Y:S01]  /*26b0*/  LDC.64 R106, c[0x0][0x5a8] ;  /* 0x00016a00ff6a7b82 */ /* 0x000e620000000a00 */
[----:B------:R-:W-:Y:S02]  /*26c0*/  IADD3 R12, P0, R13, R8, RZ ;  /* 0x000000080d0c7210 */ /* 0x000fe40007f1e0ff */
[----:B------:R-:W-:-:S05]  /*26d0*/  IMAD R3, R18, UR5, R3 ;  /* 0x0000000512037c24 */ /* 0x000fca000f8e0203 */
[----:B------:R-:W-:Y:S01]  /*26e0*/  IADD3.X R13, R10, R9, R3, P0, !PT ;  /* 0x000000090a0d7210 */ /* 0x000fe200007fe403 */
[-C--:B0-----:R-:W-:Y:S02]  /*26f0*/  IMAD R0, R15, R104.reuse, RZ ;  /* 0x000000680f007224 */ /* 0x081fe400078e02ff */
[----:B------:R-:W-:-:S04]  /*2700*/  IMAD.WIDE.U32 R8, R14, R104, R12 ;  /* 0x000000680e087225 */ /* 0x000fc800078e000c */
[----:B------:R-:W-:Y:S01]  /*2710*/  IMAD R21, R14, R105, R0 ;  /* 0x000000690e157224 */ /* 0x000fe200078e0200 */
[----:B-1----:R-:W-:-:S04]  /*2720*/  IADD3 R8, P0, R8, R106, RZ ;  /* 0x0000006a08087210 */ /* 0x002fc80007f1e0ff */
[----:B------:R-:W-:Y:S01]  /*2730*/  IADD3.X R9, R107, R9, R21, P0, !PT ;  /* 0x000000096b097210 */ /* 0x000fe200007fe415 */
[----:B------:R-:W-:Y:S08]  /*2740*/  @P5 BRA `(.L_x_42) ;  /* 0x0000000000045947 */ /* 0x000ff00003800000 */
[----:B------:R0:W5:Y:S02]  /*2750*/  LDG.E.U8 R101, desc[UR36][R8.64] ;  /* 0x0000002408657981 */ /* 0x000164000c1e1100 */
.L_x_42:
[----:B------:R-:W-:Y:S05]  /*2760*/  BSYNC B1 ;  /* 0x0000000000017941 */ /* 0x000fea0003800000 */
.L_x_41:
[----:B-----5:R-:W-:Y:S01]  /*2770*/  LOP3.LUT R0, R101, 0xffff, RZ, 0xc0, !PT ;  /* 0x0000ffff65007812 */ /* 0x020fe200078ec0ff */
[----:B------:R-:W-:Y:S01]  /*2780*/  IMAD.SHL.U32 R10, R104, 0x8, RZ ;  /* 0x00000008680a7824 */ /* 0x000fe200078e00ff */
[----:B------:R-:W-:Y:S01]  /*2790*/  ISETP.LT.OR P2, PT, R19, 0x2, !P1 ;  /* 0x000000021300780c */ /* 0x000fe20004f41670 */
[----:B------:R-:W-:Y:S01]  /*27a0*/  BSSY B1, `(.L_x_43) ;  /* 0x000000e000017945 */ /* 0x000fe20003800000 */
[----:B------:R-:W-:Y:S02]  /*27b0*/  PRMT R0, R0, 0x8880, RZ ;  /* 0x0000888000007816 */ /* 0x000fe400000000ff */
[----:B------:R-:W-:Y:S02]  /*27c0*/  SHF.L.U64.HI R11, R104, 0x3, R105 ;  /* 0x00000003680b7819 */ /* 0x000fe40000010269 */
[----:B------:R-:W-:Y:S01]  /*27d0*/  ISETP.GE.AND P0, PT, R20, 0x9, PT ;  /* 0x000000091400780c */ /* 0x000fe20003f06270 */
[----:B------:R-:W-:Y:S02]  /*27e0*/  IMAD R3, R0, R91, RZ ;  /* 0x0000005b00037224 */ /* 0x000fe400078e02ff */
[----:B------:R-:W-:-:S04]  /*27f0*/  IMAD.WIDE.U32 R10, R14, R104, R10 ;  /* 0x000000680e0a7225 */ /* 0x000fc800078e000a */
[----:B------:R-:W-:Y:S01]  /*2800*/  @!P5 IMAD R15, R24, R90, R3 ;  /* 0x0000005a180fd224 */ /* 0x000fe200078e0203 */
[----:B------:R-:W-:Y:S01]  /*2810*/  IADD3 R10, P3, P4, R12, R106, R10 ;  /* 0x0000006a0c0a7210 */ /* 0x000fe20007c7e00a */
[----:B------:R-:W-:-:S03]  /*2820*/  IMAD.IADD R14, R21, 0x1, R11 ;  /* 0x00000001150e7824 */ /* 0x000fc600078e020b */
[----:B------:R1:W-:Y:S01]  /*2830*/  @!P5 STG.E.U8 desc[UR36][R4.64], R15 ;  /* 0x0000000f0400d986 */ /* 0x0003e2000c101124 */
[----:B------:R-:W-:Y:S08]  /*2840*/  @P2 BRA `(.L_x_44) ;  /* 0x00000000000c2947 */ /* 0x000ff00003800000 */
[----:B------:R-:W2:Y:S02]  /*2850*/  LDG.E.U8 R101, desc[UR36][R8.64+0x1] ;  /* 0x0000012408657981 */ /* 0x000ea4000c1e1100 */
[----:B--2---:R-:W-:-:S05]  /*2860*/  PRMT R0, R101, 0x8880, RZ ;  /* 0x0000888065007816 */ /* 0x004fca00000000ff */
[----:B------:R-:W-:-:S07]  /*2870*/  IMAD R3, R0, R91, RZ ;  /* 0x0000005b00037224 */ /* 0x000fce00078e02ff */
.L_x_44:
[----:B------:R-:W-:Y:S05]  /*2880*/  BSYNC B1 ;  /* 0x0000000000017941 */ /* 0x000fea0003800000 */
.L_x_43:
[----:B------:R-:W-:Y:S01]  /*2890*/  ISETP.LT.OR P5, PT, R19, 0x1, !P0 ;  /* 0x000000011300780c */ /* 0x000fe200047a1670 */
[----:B------:R-:W-:Y:S01]  /*28a0*/  @!P2 IMAD R25, R25, R90, R3 ;  /* 0x0000005a1919a224 */ /* 0x000fe200078e0203 */
[----:B------:R-:W-:Y:S01]  /*28b0*/  BSSY B1, `(.L_x_45) ;  /* 0x000000a000017945 */ /* 0x000fe20003800000 */
[----:B------:R-:W-:Y:S02]  /*28c0*/  IADD3.X R11, R13, R107, R14, P3, P4 ;  /* 0x0000006b0d0b7210 */ /* 0x000fe40001fe840e */
[C---:B------:R-:W-:Y:S01]  /*28d0*/  ISETP.LT.OR P3, PT, R19.reuse, 0x2, !P0 ;  /* 0x000000021300780c */ /* 0x040fe20004761670 */
[----:B------:R2:W-:Y:S01]  /*28e0*/  @!P2 STG.E.U8 desc[UR36][R4.64+0x1], R25 ;  /* 0x000001190400a986 */ /* 0x0005e2000c101124 */
[C---:B------:R-:W-:Y:S02]  /*28f0*/  ISETP.LT.OR P4, PT, R19.reuse, 0x9, !P1 ;  /* 0x000000091300780c */ /* 0x040fe40004f81670 */
[----:B------:R-:W-:-:S04]  /*2900*/  ISETP.LT.OR P2, PT, R19, 0xa, !P1 ;  /* 0x0000000a1300780c */ /* 0x000fc80004f41670 */
[----:B------:R-:W-:Y:S09]  /*2910*/  @P5 BRA `(.L_x_46) ;  /* 0x00000000000c5947 */ /* 0x000ff20003800000 */
[----:B------:R-:W3:Y:S02]  /*2920*/  LDG.E.U8 R101, desc[UR36][R10.64] ;  /* 0x000000240a657981 */ /* 0x000ee4000c1e1100 */
[----:B---3--:R-:W-:-:S05]  /*2930*/  PRMT R0, R101, 0x8880, RZ ;  /* 0x0000888065007816 */ /* 0x008fca00000000ff */
[----:B------:R-:W-:-:S07]  /*2940*/  IMAD R3, R0, R91, RZ ;  /* 0x0000005b00037224 */ /* 0x000fce00078e02ff */
.L_x_46:
[----:B------:R-:W-:Y:S05]  /*2950*/  BSYNC B1 ;  /* 0x0000000000017941 */ /* 0x000fea0003800000 */
.L_x_45:
[----:B------:R-:W-:Y:S01]  /*2960*/  @!P5 IMAD R13, R26, R90, R3 ;  /* 0x0000005a1a0dd224 */ /* 0x000fe200078e0203 */
[----:B------:R-:W-:Y:S04]  /*2970*/  BSSY B1, `(.L_x_47) ;  /* 0x0000006000017945 */ /* 0x000fe80003800000 */
[----:B------:R3:W-:Y:S01]  /*2980*/  @!P5 STG.E.U8 desc[UR36][R6.64], R13 ;  /* 0x0000000d0600d986 */ /* 0x0007e2000c101124 */
[----:B------:R-:W-:Y:S05]  /*2990*/  @P3 BRA `(.L_x_48) ;  /* 0x00000000000c3947 */ /* 0x000fea0003800000 */
[----:B------:R-:W4:Y:S02]  /*29a0*/  LDG.E.U8 R101, desc[UR36][R10.64+0x1] ;  /* 0x000001240a657981 */ /* 0x000f24000c1e1100 */
[----:B----4-:R-:W-:-:S05]  /*29b0*/  PRMT R0, R101, 0x8880, RZ ;  /* 0x0000888065007816 */ /* 0x010fca00000000ff */
[----:B------:R-:W-:-:S07]  /*29c0*/  IMAD R3, R0, R91, RZ ;  /* 0x0000005b00037224 */ /* 0x000fce00078e02ff */
.L_x_48:
[----:B------:R-:W-:Y:S05]  /*29d0*/  BSYNC B1 ;  /* 0x0000000000017941 */ /* 0x000fea0003800000 */
.L_x_47:
[----:B------:R-:W-:Y:S01]  /*29e0*/  @!P3 IMAD R27, R27, R90, R3 ;  /* 0x0000005a1b1bb224 */ /* 0x000fe200078e0203 */
[----:B------:R-:W-:Y:S04]  /*29f0*/  BSSY B1, `(.L_x_49) ;  /* 0x0000006000017945 */ /* 0x000fe80003800000 */
[----:B------:R4:W-:Y:S01]  /*2a00*/  @!P3 STG.E.U8 desc[UR36][R6.64+0x1], R27 ;  /* 0x0000011b0600b986 */ /* 0x0009e2000c101124 */
[----:B------:R-:W-:Y:S05]  /*2a10*/  @P4 BRA `(.L_x_50) ;  /* 0x00000000000c4947 */ /* 0x000fea0003800000 */
[----:B------:R-:W5:Y:S02]  /*2a20*/  LDG.E.U8 R101, desc[UR36][R8.64+0x8] ;  /* 0x0000082408657981 */ /* 0x000f64000c1e1100 */
[----:B-----5:R-:W-:-:S05]  /*2a30*/  PRMT R0, R101, 0x8880, RZ ;  /* 0x0000888065007816 */ /* 0x020fca00000000ff */
[----:B------:R-:W-:-:S07]  /*2a40*/  IMAD R3, R0, R91, RZ ;  /* 0x0000005b00037224 */ /* 0x000fce00078e02ff */
.L_x_50:
[----:B------:R-:W-:Y:S05]  /*2a50*/  BSYNC B1 ;  /* 0x0000000000017941 */ /* 0x000fea0003800000 */
.L_x_49:
[----:B---3--:R-:W-:Y:S01]  /*2a60*/  @!P4 IMAD R13, R28, R90, R3 ;  /* 0x0000005a1c0dc224 */ /* 0x008fe200078e0203 */
[----:B------:R-:W-:Y:S04]  /*2a70*/  BSSY B1, `(.L_x_51) ;  /* 0x0000006000017945 */ /* 0x000fe80003800000 */
[----:B------:R3:W-:Y:S01]  /*2a80*/  @!P4 STG.E.U8 desc[UR36][R4.64+0x8], R13 ;  /* 0x0000080d0400c986 */ /* 0x0007e2000c101124 */
[----:B------:R-:W-:Y:S05]  /*2a90*/  @P2 BRA `(.L_x_52) ;  /* 0x00000000000c2947 */ /* 0x000fea0003800000 */
[----:B------:R-:W5:Y:S02]  /*2aa0*/  LDG.E.U8 R101, desc[UR36][R8.64+0x9] ;  /* 0x0000092408657981 */ /* 0x000f64000c1e1100 */
[----:B-----5:R-:W-:-:S05]  /*2ab0*/  PRMT R0, R101, 0x8880, RZ ;  /* 0x0000888065007816 */ /* 0x020fca00000000ff */
[----:B------:R-:W-:-:S07]  /*2ac0*/  IMAD R3, R0, R91, RZ ;  /* 0x0000005b00037224 */ /* 0x000fce00078e02ff */
.L_x_52:
[----:B------:R-:W-:Y:S05]  /*2ad0*/  BSYNC B1 ;  /* 0x0000000000017941 */ /* 0x000fea0003800000 */
.L_x_51:
[----:B------:R-:W-:Y:S01]  /*2ae0*/  ISETP.LT.OR P4, PT, R19, 0x9, !P0 ;  /* 0x000000091300780c */ /* 0x000fe20004781670 */
[----:B------:R-:W-:Y:S01]  /*2af0*/  @!P2 IMAD R29, R29, R90, R3 ;  /* 0x0000005a1d1da224 */ /* 0x000fe200078e0203 */
[----:B------:R-:W-:Y:S01]  /*2b00*/  BSSY B1, `(.L_x_53) ;  /* 0x0000009000017945 */ /* 0x000fe20003800000 */
[C---:B------:R-:W-:Y:S02]  /*2b10*/  ISETP.LT.OR P3, PT, R19.reuse, 0xa, !P0 ;  /* 0x0000000a1300780c */ /* 0x040fe40004761670 */
[C---:B------:R-:W-:Y:S01]  /*2b20*/  ISETP.LT.OR P5, PT, R19.reuse, 0x11, !P1 ;  /* 0x000000111300780c */ /* 0x040fe20004fa1670 */
[----:B------:R0:W-:Y:S01]  /*2b30*/  @!P2 STG.E.U8 desc[UR36][R4.64+0x9], R29 ;  /* 0x0000091d0400a986 */ /* 0x0001e2000c101124 */
[----:B------:R-:W-:-:S06]  /*2b40*/  ISETP.LT.OR P2, PT, R19, 0x12, !P1 ;  /* 0x000000121300780c */ /* 0x000fcc0004f41670 */
[----:B------:R-:W-:Y:S07]  /*2b50*/  @P4 BRA `(.L_x_54) ;  /* 0x00000000000c4947 */ /* 0x000fee0003800000 */
[----:B------:R-:W5:Y:S02]  /*2b60*/  LDG.E.U8 R101, desc[UR36][R10.64+0x8] ;  /* 0x000008240a657981 */ /* 0x000f64000c1e1100 */
[----:B-----5:R-:W-:-:S05]  /*2b70*/  PRMT R0, R101, 0x8880, RZ ;  /* 0x0000888065007816 */ /* 0x020fca00000000ff */
[----:B------:R-:W-:-:S07]  /*2b80*/  IMAD R3, R0, R91, RZ ;  /* 0x0000005b00037224 */ /* 0x000fce00078e02ff */
.L_x_54:
[----:B------:R-:W-:Y:S05]  /*2b90*/  BSYNC B1 ;  /* 0x0000000000017941 */ /* 0x000fea0003800000 */
.L_x_53:
[----:B---3--:R-:W-:Y:S01]  /*2ba0*/  @!P4 IMAD R13, R30, R90, R3 ;  /* 0x0000005a1e0dc224 */ /* 0x008fe200078e0203 */
[----:B------:R-:W-:Y:S04]  /*2bb0*/  BSSY B1, `(.L_x_55) ;  /* 0x0000006000017945 */ /* 0x000fe80003800000 */
[----:B------:R3:W-:Y:S01]  /*2bc0*/  @!P4 STG.E.U8 desc[UR36][R6.64+0x8], R13 ;  /* 0x0000080d0600c986 */ /* 0x0007e2000c101124 */
[----:B------:R-:W-:Y:S05]  /*2bd0*/  @P3 BRA `(.L_x_56) ;  /* 0x00000000000c3947 */ /* 0x000fea0003800000 */
[----:B------:R-:W5:Y:S02]  /*2be0*/  LDG.E.U8 R101, desc[UR36][R10.64+0x9] ;  /* 0x000009240a657981 */ /* 0x000f64000c1e1100 */
[----:B-----5:R-:W-:-:S05]  /*2bf0*/  PRMT R0, R101, 0x8880, RZ ;  /* 0x0000888065007816 */ /* 0x020fca00000000ff */
[----:B------:R-:W-:-:S07]  /*2c00*/  IMAD R3, R0, R91, RZ ;  /* 0x0000005b00037224 */ /* 0x000fce00078e02ff */
.L_x_56:
[----:B------:R-:W-:Y:S05]  /*2c10*/  BSYNC B1 ;  /* 0x0000000000017941 */ /* 0x000fea0003800000 */
.L_x_55:
[----:B------:R-:W-:Y:S01]  /*2c20*/  @!P3 IMAD R31, R31, R90, R3 ;  /* 0x0000005a1f1fb224 */ /* 0x000fe200078e0203 */
[----:B------:R-:W-:Y:S04]  /*2c30*/  BSSY B1, `(.L_x_57) ;  /* 0x0000006000017945 */ /* 0x000fe80003800000 */
[----:B------:R0:W-:Y:S01]  /*2c40*/  @!P3 STG.E.U8 desc[UR36][R6.64+0x9], R31 ;  /* 0x0000091f0600b986 */ /* 0x0001e2000c101124 */
[----:B------:R-:W-:Y:S05]  /*2c50*/  @P5 BRA `(.L_x_58) ;  /* 0x00000000000c5947 */ /* 0x000fea0003800000 */
[----:B------:R-:W5:Y:S02]  /*2c60*/  LDG.E.U8 R101, desc[UR36][R8.64+0x10] ;  /* 0x0000102408657981 */ /* 0x000f64000c1e1100 */
[----:B-----5:R-:W-:-:S05]  /*2c70*/  PRMT R0, R101, 0x8880, RZ ;  /* 0x0000888065007816 */ /* 0x020fca00000000ff */
[----:B------:R-:W-:-:S07]  /*2c80*/  IMAD R3, R0, R91, RZ ;  /* 0x0000005b00037224 */ /* 0x000fce00078e02ff */
.L_x_58:
[----:B------:R-:W-:Y:S05]  /*2c90*/  BSYNC B1 ;  /* 0x0000000000017941 */ /* 0x000fea0003800000 */
.L_x_57:
[----:B---3--:R-:W-:Y:S01]  /*2ca0*/  @!P5 IMAD R13, R32, R90, R3 ;  /* 0x0000005a200dd224 */ /* 0x008fe200078e0203 */
[----:B------:R-:W-:Y:S04]  /*2cb0*/  BSSY B1, `(.L_x_59) ;  /* 0x0000006000017945 */ /* 0x000fe80003800000 */
[----:B------:R3:W-:Y:S01]  /*2cc0*/  @!P5 STG.E.U8 desc[UR36][R4.64+0x10], R13 ;  /* 0x0000100d0400d986 */ /* 0x0007e2000c101124 */
[----:B------:R-:W-:Y:S05]  /*2cd0*/  @P2 BRA `(.L_x_60) ;  /* 0x00000000000c2947 */ /* 0x000fea0003800000 */
[----:B------:R-:W5:Y:S02]  /*2ce0*/  LDG.E.U8 R101, desc[UR36][R8.64+0x11] ;  /* 0x0000112408657981 */ /* 0x000f64000c1e1100 */
[----:B-----5:R-:W-:-:S05]  /*2cf0*/  PRMT R0, R101, 0x8880, RZ ;  /* 0x0000888065007816 */ /* 0x020fca00000000ff */
[----:B------:R-:W-:-:S07]  /*2d00*/  IMAD R3, R0, R91, RZ ;  /* 0x0000005b00037224 */ /* 0x000fce00078e02ff */
.L_x_60:
[----:B------:R-:W-:Y:S05]  /*2d10*/  BSYNC B1 ;  /* 0x0000000000017941 */ /* 0x000fea0003800000 */
.L_x_59:
        /* <DEDUP_REMOVED lines=11> */
.L_x_62:
[----:B------:R-:W-:Y:S05]  /*2dd0*/  BSYNC B1 ;  /* 0x0000000000017941 */ /* 0x000fea0003800000 */
.L_x_61:
[----:B---3--:R-:W-:Y:S01]  /*2de0*/  @!P4 IMAD R13, R34, R90, R3 ;  /* 0x0000005a220dc224 */ /* 0x008fe200078e0203 */
[----:B------:R-:W-:Y:S04]  /*2df0*/  BSSY B1, `(.L_x_63) ;  /* 0x0000006000017945 */ /* 0x000fe80003800000 */
[----:B------:R3:W-:Y:S01]  /*2e00*/  @!P4 STG.E.U8 desc[UR36][R6.64+0x10], R13 ;  /* 0x0000100d0600c986 */ /* 0x0007e2000c101124 */
[----:B------:R-:W-:Y:S05]  /*2e10*/  @P3 BRA `(.L_x_64) ;  /* 0x00000000000c3947 */ /* 0x000fea0003800000 */
[----:B------:R-:W5:Y:S02]  /*2e20*/  LDG.E.U8 R101, desc[UR36][R10.64+0x11] ;  /* 0x000011240a657981 */ /* 0x000f64000c1e1100 */
[----:B-----5:R-:W-:-:S05]  /*2e30*/  PRMT R0, R101, 0x8880, RZ ;  /* 0x0000888065007816 */ /* 0x020fca00000000ff */
[----:B------:R-:W-:-:S07]  /*2e40*/  IMAD R3, R0, R91, RZ ;  /* 0x0000005b00037224 */ /* 0x000fce00078e02ff */
.L_x_64:
[----:B------:R-:W-:Y:S05]  /*2e50*/  BSYNC B1 ;  /* 0x0000000000017941 */ /* 0x000fea0003800000 */
.L_x_63:
[----:B------:R-:W-:Y:S01]  /*2e60*/  @!P3 IMAD R35, R35, R90, R3 ;  /* 0x0000005a2323b224 */ /* 0x000fe200078e0203 */
[----:B------:R-:W-:Y:S04]  /*2e70*/  BSSY B1, `(.L_x_65) ;  /* 0x0000006000017945 */ /* 0x000fe80003800000 */
[----:B------:R0:W-:Y:S01]  /*2e80*/  @!P3 STG.E.U8 desc[UR36][R6.64+0x11], R35 ;  /* 0x000011230600b986 */ /* 0x0001e2000c101124 */
[----:B------:R-:W-:Y:S05]  /*2e90*/  @P5 BRA `(.L_x_66) ;  /* 0x00000000000c5947 */ /* 0x000fea0003800000 */
[----:B------:R-:W5:Y:S02]  /*2ea0*/  LDG.E.U8 R101, desc[UR36][R8.64+0x18] ;  /* 0x0000182408657981 */ /* 0x000f64000c1e1100 */
[----:B-----5:R-:W-:-:S05]  /*2eb0*/  PRMT R0, R101, 0x8880, RZ ;  /* 0x0000888065007816 */ /* 0x020fca00000000ff */
[----:B------:R-:W-:-:S07]  /*2ec0*/  IMAD R3, R0, R91, RZ ;  /* 0x0000005b00037224 */ /* 0x000fce00078e02ff */
.L_x_66:
[----:B------:R-:W-:Y:S05]  /*2ed0*/  BSYNC B1 ;  /* 0x0000000000017941 */ /* 0x000fea0003800000 */
.L_x_65:
[----:B---3--:R-:W-:Y:S01]  /*2ee0*/  @!P5 IMAD R13, R36, R90, R3 ;  /* 0x0000005a240dd224 */ /* 0x008fe200078e0203 */
[----:B------:R-:W-:Y:S04]  /*2ef0*/  BSSY B1, `(.L_x_67) ;  /* 0x0000006000017945 */ /* 0x000fe80003800000 */
[----:B------:R3:W-:Y:S01]  /*2f00*/  @!P5 STG.E.U8 desc[UR36][R4.64+0x18], R13 ;  /* 0x0000180d0400d986 */ /* 0x0007e2000c101124 */
[----:B------:R-:W-:Y:S05]  /*2f10*/  @P2 BRA `(.L_x_68) ;  /* 0x00000000000c2947 */ /* 0x000fea0003800000 */
[----:B------:R-:W5:Y:S02]  /*2f20*/  LDG.E.U8 R101, desc[UR36][R8.64+0x19] ;  /* 0x0000192408657981 */ /* 0x000f64000c1e1100 */
[----:B-----5:R-:W-:-:S05]  /*2f30*/  PRMT R0, R101, 0x8880, RZ ;  /* 0x0000888065007816 */ /* 0x020fca00000000ff */
[----:B------:R-:W-:-:S07]  /*2f40*/  IMAD R3, R0, R91, RZ ;  /* 0x0000005b00037224 */ /* 0x000fce00078e02ff */
.L_x_68:
[----:B------:R-:W-:Y:S05]  /*2f50*/  BSYNC B1 ;  /* 0x0000000000017941 */ /* 0x000fea0003800000 */
.L_x_67:
        /* <DEDUP_REMOVED lines=11> */
.L_x_70:
[----:B------:R-:W-:Y:S05]  /*3010*/  BSYNC B1 ;  /* 0x0000000000017941 */ /* 0x000fea0003800000 */
.L_x_69:
[----:B---3--:R-:W-:Y:S01]  /*3020*/  @!P4 IMAD R13, R38, R90, R3 ;  /* 0x0000005a260dc224 */ /* 0x008fe200078e0203 */
[----:B------:R-:W-:Y:S04]  /*3030*/  BSSY B1, `(.L_x_71) ;  /* 0x0000006000017945 */ /* 0x000fe80003800000 */
[----:B------:R3:W-:Y:S01]  /*3040*/  @!P4 STG.E.U8 desc[UR36][R6.64+0x18], R13 ;  /* 0x0000180d0600c986 */ /* 0x0007e2000c101124 */
[----:B------:R-:W-:Y:S05]  /*3050*/  @P3 BRA `(.L_x_72) ;  /* 0x00000000000c3947 */ /* 0x000fea0003800000 */
[----:B------:R-:W5:Y:S02]  /*3060*/  LDG.E.U8 R101, desc[UR36][R10.64+0x19] ;  /* 0x000019240a657981 */ /* 0x000f64000c1e1100 */
[----:B-----5:R-:W-:-:S05]  /*3070*/  PRMT R0, R101, 0x8880, RZ ;  /* 0x0000888065007816 */ /* 0x020fca00000000ff */
[----:B------:R-:W-:-:S07]  /*3080*/  IMAD R3, R0, R91, RZ ;  /* 0x0000005b00037224 */ /* 0x000fce00078e02ff */
.L_x_72:
[----:B------:R-:W-:Y:S05]  /*3090*/  BSYNC B1 ;  /* 0x0000000000017941 */ /* 0x000fea0003800000 */
.L_x_71:
[----:B------:R-:W-:Y:S01]  /*30a0*/  @!P3 IMAD R39, R39, R90, R3 ;  /* 0x0000005a2727b224 */ /* 0x000fe200078e0203 */
[----:B------:R-:W-:Y:S04]  /*30b0*/  BSSY B1, `(.L_x_73) ;  /* 0x0000006000017945 */ /* 0x000fe80003800000 */
[----:B------:R0:W-:Y:S01]  /*30c0*/  @!P3 STG.E.U8 desc[UR36][R6.64+0x19], R39 ;  /* 0x000019270600b986 */ /* 0x0001e2000c101124 */
[----:B------:R-:W-:Y:S05]  /*30d0*/  @P5 BRA `(.L_x_74) ;  /* 0x00000000000c5947 */ /* 0x000fea0003800000 */
[----:B------:R-:W5:Y:S02]  /*30e0*/  LDG.E.U8 R101, desc[UR36][R8.64+0x20] ;  /* 0x0000202408657981 */ /* 0x000f64000c1e1100 */
[----:B-----5:R-:W-:-:S05]  /*30f0*/  PRMT R0, R101, 0x8880, RZ ;  /* 0x0000888065007816 */ /* 0x020fca00000000ff */
[----:B------:R-:W-:-:S07]  /*3100*/  IMAD R3, R0, R91, RZ ;  /* 0x0000005b00037224 */ /* 0x000fce00078e02ff */
.L_x_74:
[----:B------:R-:W-:Y:S05]  /*3110*/  BSYNC B1 ;  /* 0x0000000000017941 */ /* 0x000fea0003800000 */
.L_x_73:
[----:B---3--:R-:W-:Y:S01]  /*3120*/  @!P5 IMAD R13, R40, R90, R3 ;  /* 0x0000005a280dd224 */ /* 0x008fe200078e0203 */
[----:B------:R-:W-:Y:S04]  /*3130*/  BSSY B1, `(.L_x_75) ;  /* 0x0000006000017945 */ /* 0x000fe80003800000 */
[----:B------:R3:W-:Y:S01]  /*3140*/  @!P5 STG.E.U8 desc[UR36][R4.64+0x20], R13 ;  /* 0x0000200d0400d986 */ /* 0x0007e2000c101124 */
[----:B------:R-:W-:Y:S05]  /*3150*/  @P2 BRA `(.L_x_76) ;  /* 0x00000000000c2947 */ /* 0x000fea0003800000 */
[----:B------:R-:W5:Y:S02]  /*3160*/  LDG.E.U8 R101, desc[UR36][R8.64+0x21] ;  /* 0x0000212408657981 */ /* 0x000f64000c1e1100 */
[----:B-----5:R-:W-:-:S05]  /*3170*/  PRMT R0, R101, 0x8880, RZ ;  /* 0x0000888065007816 */ /* 0x020fca00000000ff */
[----:B------:R-:W-:-:S07]  /*3180*/  IMAD R3, R0, R91, RZ ;  /* 0x0000005b00037224 */ /* 0x000fce00078e02ff */
.L_x_76:
[----:B------:R-:W-:Y:S05]  /*3190*/  BSYNC B1 ;  /* 0x0000000000017941 */ /* 0x000fea0003800000 */
.L_x_75:
        /* <DEDUP_REMOVED lines=11> */
.L_x_78:
[----:B------:R-:W-:Y:S05]  /*3250*/  BSYNC B1 ;  /* 0x0000000000017941 */ /* 0x000fea0003800000 */
.L_x_77:
[----:B---3--:R-:W-:Y:S01]  /*3260*/  @!P4 IMAD R13, R42, R90, R3 ;  /* 0x0000005a2a0dc224 */ /* 0x008fe200078e0203 */
[----:B------:R-:W-:Y:S04]  /*3270*/  BSSY B1, `(.L_x_79) ;  /* 0x0000006000017945 */ /* 0x000fe80003800000 */
[----:B------:R3:W-:Y:S01]  /*3280*/  @!P4 STG.E.U8 desc[UR36][R6.64+0x20], R13 ;  /* 0x0000200d0600c986 */ /* 0x0007e2000c101124 */
[----:B------:R-:W-:Y:S05]  /*3290*/  @P3 BRA `(.L_x_80) ;  /* 0x00000000000c3947 */ /* 0x000fea0003800000 */
[----:B------:R-:W5:Y:S02]  /*32a0*/  LDG.E.U8 R101, desc[UR36][R10.64+0x21] ;  /* 0x000021240a657981 */ /* 0x000f64000c1e1100 */
[----:B-----5:R-:W-:-:S05]  /*32b0*/  PRMT R0, R101, 0x8880, RZ ;  /* 0x0000888065007816 */ /* 0x020fca00000000ff */
[----:B------:R-:W-:-:S07]  /*32c0*/  IMAD R3, R0, R91, RZ ;  /* 0x0000005b00037224 */ /* 0x000fce00078e02ff */
.L_x_80:
[----:B------:R-:W-:Y:S05]  /*32d0*/  BSYNC B1 ;  /* 0x0000000000017941 */ /* 0x000fea0003800000 */
.L_x_79:
[----:B------:R-:W-:Y:S01]  /*32e0*/  @!P3 IMAD R43, R43, R90, R3 ;  /* 0x0000005a2b2bb224 */ /* 0x000fe200078e0203 */
[----:B------:R-:W-:Y:S04]  /*32f0*/  BSSY B1, `(.L_x_81) ;  /* 0x0000006000017945 */ /* 0x000fe80003800000 */
[----:B------:R0:W-:Y:S01]  /*3300*/  @!P3 STG.E.U8 desc[UR36][R6.64+0x21], R43 ;  /* 0x0000212b0600b986 */ /* 0x0001e2000c101124 */
[----:B------:R-:W-:Y:S05]  /*3310*/  @P5 BRA `(.L_x_82) ;  /* 0x00000000000c5947 */ /* 0x000fea0003800000 */
[----:B------:R-:W5:Y:S02]  /*3320*/  LDG.E.U8 R101, desc[UR36][R8.64+0x28] ;  /* 0x0000282408657981 */ /* 0x000f64000c1e1100 */
[----:B-----5:R-:W-:-:S05]  /*3330*/  PRMT R0, R101, 0x8880, RZ ;  /* 0x0000888065007816 */ /* 0x020fca00000000ff */
[----:B------:R-:W-:-:S07]  /*3340*/  IMAD R3, R0, R91, RZ ;  /* 0x0000005b00037224 */ /* 0x000fce00078e02ff */
.L_x_82:
[----:B------:R-:W-:Y:S05]  /*3350*/  BSYNC B1 ;  /* 0x0000000000017941 */ /* 0x000fea0003800000 */
.L_x_81:
[----:B---3--:R-:W-:Y:S01]  /*3360*/  @!P5 IMAD R13, R44, R90, R3 ;  /* 0x0000005a2c0dd224 */ /* 0x008fe200078e0203 */
[----:B------:R-:W-:Y:S04]  /*3370*/  BSSY B1, `(.L_x_83) ;  /* 0x0000006000017945 */ /* 0x000fe80003800000 */
[----:B------:R3:W-:Y:S01]  /*3380*/  @!P5 STG.E.U8 desc[UR36][R4.64+0x28], R13 ;  /* 0x0000280d0400d986 */ /* 0x0007e2000c101124 */
[----:B------:R-:W-:Y:S05]  /*3390*/  @P2 BRA `(.L_x_84) ;  /* 0x00000000000c2947 */ /* 0x000fea0003800000 */
[----:B------:R-:W5:Y:S02]  /*33a0*/  LDG.E.U8 R101, desc[UR36][R8.64+0x29] ;  /* 0x0000292408657981 */ /* 0x000f64000c1e1100 */
[----:B-----5:R-:W-:-:S05]  /*33b0*/  PRMT R0, R101, 0x8880, RZ ;  /* 0x0000888065007816 */ /* 0x020fca00000000ff */
[----:B------:R-:W-:-:S07]  /*33c0*/  IMAD R3, R0, R91, RZ ;  /* 0x0000005b00037224 */ /* 0x000fce00078e02ff */
.L_x_84:
[----:B------:R-:W-:Y:S05]  /*33d0*/  BSYNC B1 ;  /* 0x0000000000017941 */ /* 0x000fea0003800000 */
.L_x_83:
        /* <DEDUP_REMOVED lines=11> */
.L_x_86:
[----:B------:R-:W-:Y:S05]  /*3490*/  BSYNC B1 ;  /* 0x0000000000017941 */ /* 0x000fea0003800000 */
.L_x_85:
[----:B---3--:R-:W-:Y:S01]  /*34a0*/  @!P4 IMAD R13, R46, R90, R3 ;  /* 0x0000005a2e0dc224 */ /* 0x008fe200078e0203 */
[----:B------:R-:W-:Y:S04]  /*34b0*/  BSSY B1, `(.L_x_87) ;  /* 0x0000006000017945 */ /* 0x000fe80003800000 */
[----:B------:R3:W-:Y:S01]  /*34c0*/  @!P4 STG.E.U8 desc[UR36][R6.64+0x28], R13 ;  /* 0x0000280d0600c986 */ /* 0x0007e2000c101124 */
[----:B------:R-:W-:Y:S05]  /*34d0*/  @P3 BRA `(.L_x_88) ;  /* 0x00000000000c3947 */ /* 0x000fea0003800000 */
[----:B------:R-:W5:Y:S02]  /*34e0*/  LDG.E.U8 R101, desc[UR36][R10.64+0x29] ;  /* 0x000029240a657981 */ /* 0x000f64000c1e1100 */
[----:B-----5:R-:W-:-:S05]  /*34f0*/  PRMT R0, R101, 0x8880, RZ ;  /* 0x0000888065007816 */ /* 0x020fca00000000ff */
[----:B------:R-:W-:-:S07]  /*3500*/  IMAD R3, R0, R91, RZ ;  /* 0x0000005b00037224 */ /* 0x000fce00078e02ff */
.L_x_88:
[----:B------:R-:W-:Y:S05]  /*3510*/  BSYNC B1 ;  /* 0x0000000000017941 */ /* 0x000fea0003800000 */
.L_x_87:
[----:B------:R-:W-:Y:S01]  /*3520*/  @!P3 IMAD R47, R47, R90, R3 ;  /* 0x0000005a2f2fb224 */ /* 0x000fe200078e0203 */
[----:B------:R-:W-:Y:S04]  /*3530*/  BSSY B1, `(.L_x_89) ;  /* 0x0000006000017945 */ /* 0x000fe80003800000 */
[----:B------:R0:W-:Y:S01]  /*3540*/  @!P3 STG.E.U8 desc[UR36][R6.64+0x29], R47 ;  /* 0x0000292f0600b986 */ /* 0x0001e2000c101124 */
[----:B------:R-:W-:Y:S05]  /*3550*/  @P5 BRA `(.L_x_90) ;  /* 0x00000000000c5947 */ /* 0x000fea0003800000 */
[----:B------:R-:W5:Y:S02]  /*3560*/  LDG.E.U8 R101, desc[UR36][R8.64+0x30] ;  /* 0x0000302408657981 */ /* 0x000f64000c1e1100 */
[----:B-----5:R-:W-:-:S05]  /*3570*/  PRMT R0, R101, 0x8880, RZ ;  /* 0x0000888065007816 */ /* 0x020fca00000000ff */
[----:B------:R-:W-:-:S07]  /*3580*/  IMAD R3, R0, R91, RZ ;  /* 0x0000005b00037224 */ /* 0x000fce00078e02ff */
.L_x_90:
[----:B------:R-:W-:Y:S05]  /*3590*/  BSYNC B1 ;  /* 0x0000000000017941 */ /* 0x000fea0003800000 */
.L_x_89:
[----:B---3--:R-:W-:Y:S01]  /*35a0*/  @!P5 IMAD R13, R48, R90, R3 ;  /* 0x0000005a300dd224 */ /* 0x008fe200078e0203 */
[----:B------:R-:W-:Y:S04]  /*35b0*/  BSSY B1, `(.L_x_91) ;  /* 0x0000006000017945 */ /* 0x000fe80003800000 */
[----:B------:R3:W-:Y:S01]  /*35c0*/  @!P5 STG.E.U8 desc[UR36][R4.64+0x30], R13 ;  /* 0x0000300d0400d986 */ /* 0x0007e2000c101124 */
[----:B------:R-:W-:Y:S05]  /*35d0*/  @P2 BRA `(.L_x_92) ;  /* 0x00000000000c2947 */ /* 0x000fea0003800000 */
[----:B------:R-:W5:Y:S02]  /*35e0*/  LDG.E.U8 R101, desc[UR36][R8.64+0x31] ;  /* 0x0000312408657981 */ /* 0x000f64000c1e1100 */
[----:B-----5:R-:W-:-:S05]  /*35f0*/  PRMT R0, R101, 0x8880, RZ ;  /* 0x0000888065007816 */ /* 0x020fca00000000ff */
[----:B------:R-:W-:-:S07]  /*3600*/  IMAD R3, R0, R91, RZ ;  /* 0x0000005b00037224 */ /* 0x000fce00078e02ff */
.L_x_92:
[----:B------:R-:W-:Y:S05]  /*3610*/  BSYNC B1 ;  /* 0x0000000000017941 */ /* 0x000fea0003800000 */
.L_x_91:
        /* <DEDUP_REMOVED lines=11> */
.L_x_94:
[----:B------:R-:W-:Y:S05]  /*36d0*/  BSYNC B1 ;  /* 0x0000000000017941 */ /* 0x000fea0003800000 */
.L_x_93:
[----:B---3--:R-:W-:Y:S01]  /*36e0*/  @!P4 IMAD R13, R50, R90, R3 ;  /* 0x0000005a320dc224 */ /* 0x008fe200078e0203 */
[----:B------:R-:W-:Y:S04]  /*36f0*/  BSSY B1, `(.L_x_95) ;  /* 0x0000006000017945 */ /* 0x000fe80003800000 */
[----:B------:R3:W-:Y:S01]  /*3700*/  @!P4 STG.E.U8 desc[UR36][R6.64+0x30], R13 ;  /* 0x0000300d0600c986 */ /* 0x0007e2000c101124 */
[----:B------:R-:W-:Y:S05]  /*3710*/  @P3 BRA `(.L_x_96) ;  /* 0x00000000000c3947 */ /* 0x000fea0003800000 */
[----:B------:R-:W5:Y:S02]  /*3720*/  LDG.E.U8 R101, desc[UR36][R10.64+0x31] ;  /* 0x000031240a657981 */ /* 0x000f64000c1e1100 */
[----:B-----5:R-:W-:-:S05]  /*3730*/  PRMT R0, R101, 0x8880, RZ ;  /* 0x0000888065007816 */ /* 0x020fca00000000ff */
[----:B------:R-:W-:-:S07]  /*3740*/  IMAD R3, R0, R91, RZ ;  /* 0x0000005b00037224 */ /* 0x000fce00078e02ff */
.L_x_96:
[----:B------:R-:W-:Y:S05]  /*3750*/  BSYNC B1 ;  /* 0x0000000000017941 */ /* 0x000fea0003800000 */
.L_x_95:
[----:B------:R-:W-:Y:S01]  /*3760*/  @!P3 IMAD R51, R51, R90, R3 ;  /* 0x0000005a3333b224 */ /* 0x000fe200078e0203 */
[----:B------:R-:W-:Y:S04]  /*3770*/  BSSY B1, `(.L_x_97) ;  /* 0x0000006000017945 */ /* 0x000fe80003800000 */
[----:B------:R0:W-:Y:S01]  /*3780*/  @!P3 STG.E.U8 desc[UR36][R6.64+0x31], R51 ;  /* 0x000031330600b986 */ /* 0x0001e2000c101124 */
[----:B------:R-:W-:Y:S05]  /*3790*/  @P5 BRA `(.L_x_98) ;  /* 0x00000000000c5947 */ /* 0x000fea0003800000 */
[----:B------:R-:W5:Y:S02]  /*37a0*/  LDG.E.U8 R101, desc[UR36][R8.64+0x38] ;  /* 0x0000382408657981 */ /* 0x000f64000c1e1100 */
[----:B-----5:R-:W-:-:S05]  /*37b0*/  PRMT R0, R101, 0x8880, RZ ;  /* 0x0000888065007816 */ /* 0x020fca00000000ff */
[----:B------:R-:W-:-:S07]  /*37c0*/  IMAD R3, R0, R91, RZ ;  /* 0x0000005b00037224 */ /* 0x000fce00078e02ff */
.L_x_98:
[----:B------:R-:W-:Y:S05]  /*37d0*/  BSYNC B1 ;  /* 0x0000000000017941 */ /* 0x000fea0003800000 */
.L_x_97:
[----:B---3--:R-:W-:Y:S01]  /*37e0*/  @!P5 IMAD R13, R52, R90, R3 ;  /* 0x0000005a340dd224 */ /* 0x008fe200078e0203 */
[----:B------:R-:W-:Y:S04]  /*37f0*/  BSSY B1, `(.L_x_99) ;  /* 0x0000006000017945 */ /* 0x000fe80003800000 */
[----:B------:R3:W-:Y:S01]  /*3800*/  @!P5 STG.E.U8 desc[UR36][R4.64+0x38], R13 ;  /* 0x0000380d0400d986 */ /* 0x0007e2000c101124 */
[----:B------:R-:W-:Y:S05]  /*3810*/  @P2 BRA `(.L_x_100) ;  /* 0x00000000000c2947 */ /* 0x000fea0003800000 */
[----:B------:R-:W5:Y:S02]  /*3820*/  LDG.E.U8 R101, desc[UR36][R8.64+0x39] ;  /* 0x0000392408657981 */ /* 0x000f64000c1e1100 */
[----:B-----5:R-:W-:-:S05]  /*3830*/  PRMT R0, R101, 0x8880, RZ ;  /* 0x0000888065007816 */ /* 0x020fca00000000ff */
[----:B------:R-:W-:-:S07]  /*3840*/  IMAD R3, R0, R91, RZ ;  /* 0x0000005b00037224 */ /* 0x000fce00078e02ff */
.L_x_100:
[----:B------:R-:W-:Y:S05]  /*3850*/  BSYNC B1 ;  /* 0x0000000000017941 */ /* 0x000fea0003800000 */
.L_x_99:
        /* <DEDUP_REMOVED lines=11> */
.L_x_102:
[----:B------:R-:W-:Y:S05]  /*3910*/  BSYNC B1 ;  /* 0x0000000000017941 */ /* 0x000fea0003800000 */
.L_x_101:
[----:B---3--:R-:W-:Y:S01]  /*3920*/  @!P4 IMAD R13, R54, R90, R3 ;  /* 0x0000005a360dc224 */ /* 0x008fe200078e0203 */
[----:B------:R-:W-:Y:S04]  /*3930*/  BSSY B1, `(.L_x_103) ;  /* 0x0000006000017945 */ /* 0x000fe80003800000 */
[----:B------:R3:W-:Y:S01]  /*3940*/  @!P4 STG.E.U8 desc[UR36][R6.64+0x38], R13 ;  /* 0x0000380d0600c986 */ /* 0x0007e2000c101124 */
[----:B------:R-:W-:Y:S05]  /*3950*/  @P3 BRA `(.L_x_104) ;  /* 0x00000000000c3947 */ /* 0x000fea0003800000 */
[----:B------:R-:W5:Y:S02]  /*3960*/  LDG.E.U8 R101, desc[UR36][R10.64+0x39] ;  /* 0x000039240a657981 */ /* 0x000f64000c1e1100 */
[----:B-----5:R-:W-:-:S05]  /*3970*/  PRMT R0, R101, 0x8880, RZ ;  /* 0x0000888065007816 */ /* 0x020fca00000000ff */
[----:B------:R-:W-:-:S07]  /*3980*/  IMAD R3, R0, R91, RZ ;  /* 0x0000005b00037224 */ /* 0x000fce00078e02ff */
.L_x_104:
[----:B------:R-:W-:Y:S05]  /*3990*/  BSYNC B1 ;  /* 0x0000000000017941 */ /* 0x000fea0003800000 */
.L_x_103:
[----:B------:R-:W-:Y:S01]  /*39a0*/  @!P3 IMAD R55, R55, R90, R3 ;  /* 0x0000005a3737b224 */ /* 0x000fe200078e0203 */
[----:B------:R-:W-:Y:S04]  /*39b0*/  BSSY B1, `(.L_x_105) ;  /* 0x0000006000017945 */ /* 0x000fe80003800000 */
[----:B------:R0:W-:Y:S01]  /*39c0*/  @!P3 STG.E.U8 desc[UR36][R6.64+0x39], R55 ;  /* 0x000039370600b986 */ /* 0x0001e2000c101124 */
[----:B------:R-:W-:Y:S05]  /*39d0*/  @P5 BRA `(.L_x_106) ;  /* 0x00000000000c5947 */ /* 0x000fea0003800000 */
[----:B------:R-:W5:Y:S02]  /*39e0*/  LDG.E.U8 R101, desc[UR36][R8.64+0x40] ;  /* 0x0000402408657981 */ /* 0x000f64000c1e1100 */
[----:B-----5:R-:W-:-:S05]  /*39f0*/  PRMT R0, R101, 0x8880, RZ ;  /* 0x0000888065007816 */ /* 0x020fca00000000ff */
[----:B------:R-:W-:-:S07]  /*3a00*/  IMAD R3, R0, R91, RZ ;  /* 0x0000005b00037224 */ /* 0x000fce00078e02ff */
.L_x_106:
[----:B------:R-:W-:Y:S05]  /*3a10*/  BSYNC B1 ;  /* 0x0000000000017941 */ /* 0x000fea0003800000 */
.L_x_105:
[----:B---3--:R-:W-:Y:S01]  /*3a20*/  @!P5 IMAD R13, R56, R90, R3 ;  /* 0x0000005a380dd224 */ /* 0x008fe200078e0203 */
[----:B------:R-:W-:Y:S04]  /*3a30*/  BSSY B1, `(.L_x_107) ;  /* 0x0000006000017945 */ /* 0x000fe80003800000 */
[----:B------:R3:W-:Y:S01]  /*3a40*/  @!P5 STG.E.U8 desc[UR36][R4.64+0x40], R13 ;  /* 0x0000400d0400d986 */ /* 0x0007e2000c101124 */
[----:B------:R-:W-:Y:S05]  /*3a50*/  @P2 BRA `(.L_x_108) ;  /* 0x00000000000c2947 */ /* 0x000fea0003800000 */
[----:B------:R-:W5:Y:S02]  /*3a60*/  LDG.E.U8 R101, desc[UR36][R8.64+0x41] ;  /* 0x0000412408657981 */ /* 0x000f64000c1e1100 */
[----:B-----5:R-:W-:-:S05]  /*3a70*/  PRMT R0, R101, 0x8880, RZ ;  /* 0x0000888065007816 */ /* 0x020fca00000000ff */
[----:B------:R-:W-:-:S07]  /*3a80*/  IMAD R3, R0, R91, RZ ;  /* 0x0000005b00037224 */ /* 0x000fce00078e02ff */
.L_x_108:
[----:B------:R-:W-:Y:S05]  /*3a90*/  BSYNC B1 ;  /* 0x0000000000017941 */ /* 0x000fea0003800000 */
.L_x_107:
        /* <DEDUP_REMOVED lines=11> */
.L_x_110:
[----:B------:R-:W-:Y:S05]  /*3b50*/  BSYNC B1 ;  /* 0x0000000000017941 */ /* 0x000fea0003800000 */
.L_x_109:
[----:B---3--:R-:W-:Y:S01]  /*3b60*/  @!P4 IMAD R13, R58, R90, R3 ;  /* 0x0000005a3a0dc224 */ /* 0x008fe200078e0203 */
[----:B------:R-:W-:Y:S04]  /*3b70*/  BSSY B1, `(.L_x_111) ;  /* 0x0000006000017945 */ /* 0x000fe80003800000 */
[----:B------:R3:W-:Y:S01]  /*3b80*/  @!P4 STG.E.U8 desc[UR36][R6.64+0x40], R13 ;  /* 0x0000400d0600c986 */ /* 0x0007e2000c101124 */
[----:B------:R-:W-:Y:S05]  /*3b90*/  @P3 BRA `(.L_x_112) ;  /* 0x00000000000c3947 */ /* 0x000fea0003800000 */
[----:B------:R-:W5:Y:S02]  /*3ba0*/  LDG.E.U8 R101, desc[UR36][R10.64+0x41] ;  /* 0x000041240a657981 */ /* 0x000f64000c1e1100 */
[----:B-----5:R-:W-:-:S05]  /*3bb0*/  PRMT R0, R101, 0x8880, RZ ;  /* 0x0000888065007816 */ /* 0x020fca00000000ff */
[----:B------:R-:W-:-:S07]  /*3bc0*/  IMAD R3, R0, R91, RZ ;  /* 0x0000005b00037224 */ /* 0x000fce00078e02ff */
.L_x_112:
[----:B------:R-:W-:Y:S05]  /*3bd0*/  BSYNC B1 ;  /* 0x0000000000017941 */ /* 0x000fea0003800000 */
.L_x_111:
[----:B------:R-:W-:Y:S01]  /*3be0*/  @!P3 IMAD R59, R59, R90, R3 ;  /* 0x0000005a3b3bb224 */ /* 0x000fe200078e0203 */
[----:B------:R-:W-:Y:S04]  /*3bf0*/  BSSY B1, `(.L_x_113) ;  /* 0x0000006000017945 */ /* 0x000fe80003800000 */
[----:B------:R0:W-:Y:S01]  /*3c00*/  @!P3 STG.E.U8 desc[UR36][R6.64+0x41], R59 ;  /* 0x0000413b0600b986 */ /* 0x0001e2000c101124 */
[----:B------:R-:W-:Y:S05]  /*3c10*/  @P5 BRA `(.L_x_114) ;  /* 0x00000000000c5947 */ /* 0x000fea0003800000 */
[----:B------:R-:W5:Y:S02]  /*3c20*/  LDG.E.U8 R101, desc[UR36][R8.64+0x48] ;  /* 0x0000482408657981 */ /* 0x000f64000c1e1100 */
[----:B-----5:R-:W-:-:S05]  /*3c30*/  PRMT R0, R101, 0x8880, RZ ;  /* 0x0000888065007816 */ /* 0x020fca00000000ff */
[----:B------:R-:W-:-:S07]  /*3c40*/  IMAD R3, R0, R91, RZ ;  /* 0x0000005b00037224 */ /* 0x000fce00078e02ff */
.L_x_114:
[----:B------:R-:W-:Y:S05]  /*3c50*/  BSYNC B1 ;  /* 0x0000000000017941 */ /* 0x000fea0003800000 */
.L_x_113:
[----:B---3--:R-:W-:Y:S01]  /*3c60*/  @!P5 IMAD R13, R60, R90, R3 ;  /* 0x0000005a3c0dd224 */ /* 0x008fe200078e0203 */
[----:B------:R-:W-:Y:S04]  /*3c70*/  BSSY B1, `(.L_x_115) ;  /* 0x0000006000017945 */ /* 0x000fe80003800000 */
[----:B------:R3:W-:Y:S01]  /*3c80*/  @!P5 STG.E.U8 desc[UR36][R4.64+0x48], R13 ;  /* 0x0000480d0400d986 */ /* 0x0007e2000c101124 */
[----:B------:R-:W-:Y:S05]  /*3c90*/  @P2 BRA `(.L_x_116) ;  /* 0x00000000000c2947 */ /* 0x000fea0003800000 */
[----:B------:R-:W5:Y:S02]  /*3ca0*/  LDG.E.U8 R101, desc[UR36][R8.64+0x49] ;  /* 0x0000492408657981 */ /* 0x000f64000c1e1100 */
[----:B-----5:R-:W-:-:S05]  /*3cb0*/  PRMT R0, R101, 0x8880, RZ ;  /* 0x0000888065007816 */ /* 0x020fca00000000ff */
[----:B------:R-:W-:-:S07]  /*3cc0*/  IMAD R3, R0, R91, RZ ;  /* 0x0000005b00037224 */ /* 0x000fce00078e02ff */
.L_x_116:
[----:B------:R-:W-:Y:S05]  /*3cd0*/  BSYNC B1 ;  /* 0x0000000000017941 */ /* 0x000fea0003800000 */
.L_x_115:
        /* <DEDUP_REMOVED lines=11> */
.L_x_118:
[----:B------:R-:W-:Y:S05]  /*3d90*/  BSYNC B1 ;  /* 0x0000000000017941 */ /* 0x000fea0003800000 */
.L_x_117:
[----:B---3--:R-:W-:Y:S01]  /*3da0*/  @!P4 IMAD R13, R62, R90, R3 ;  /* 0x0000005a3e0dc224 */ /* 0x008fe200078e0203 */
[----:B------:R-:W-:Y:S04]  /*3db0*/  BSSY B1, `(.L_x_119) ;  /* 0x0000006000017945 */ /* 0x000fe80003800000 */
[----:B------:R3:W-:Y:S01]  /*3dc0*/  @!P4 STG.E.U8 desc[UR36][R6.64+0x48], R13 ;  /* 0x0000480d0600c986 */ /* 0x0007e2000c101124 */
[----:B------:R-:W-:Y:S05]  /*3dd0*/  @P3 BRA `(.L_x_120) ;  /* 0x00000000000c3947 */ /* 0x000fea0003800000 */
[----:B------:R-:W5:Y:S02]  /*3de0*/  LDG.E.U8 R101, desc[UR36][R10.64+0x49] ;  /* 0x000049240a657981 */ /* 0x000f64000c1e1100 */
[----:B-----5:R-:W-:-:S05]  /*3df0*/  PRMT R0, R101, 0x8880, RZ ;  /* 0x0000888065007816 */ /* 0x020fca00000000ff */
[----:B------:R-:W-:-:S07]  /*3e00*/  IMAD R3, R0, R91, RZ ;  /* 0x0000005b00037224 */ /* 0x000fce00078e02ff */
.L_x_120:
[----:B------:R-:W-:Y:S05]  /*3e10*/  BSYNC B1 ;  /* 0x0000000000017941 */ /* 0x000fea0003800000 */
.L_x_119:
[----:B------:R-:W-:Y:S01]  /*3e20*/  @!P3 IMAD R63, R63, R90, R3 ;  /* 0x0000005a3f3fb224 */ /* 0x000fe200078e0203 */
[----:B------:R-:W-:Y:S04]  /*3e30*/  BSSY B1, `(.L_x_121) ;  /* 0x0000006000017945 */ /* 0x000fe80003800000 */
[----:B------:R0:W-:Y:S01]  /*3e40*/  @!P3 STG.E.U8 desc[UR36][R6.64+0x49], R63 ;  /* 0x0000493f0600b986 */ /* 0x0001e2000c101124 */
[----:B------:R-:W-:Y:S05]  /*3e50*/  @P5 BRA `(.L_x_122) ;  /* 0x00000000000c5947 */ /* 0x000fea0003800000 */
[----:B------:R-:W5:Y:S02]  /*3e60*/  LDG.E.U8 R101, desc[UR36][R8.64+0x50] ;  /* 0x0000502408657981 */ /* 0x000f64000c1e1100 */
[----:B-----5:R-:W-:-:S05]  /*3e70*/  PRMT R0, R101, 0x8880, RZ ;  /* 0x0000888065007816 */ /* 0x020fca00000000ff */
[----:B------:R-:W-:-:S07]  /*3e80*/  IMAD R3, R0, R91, RZ ;  /* 0x0000005b00037224 */ /* 0x000fce00078e02ff */
.L_x_122:
[----:B------:R-:W-:Y:S05]  /*3e90*/  BSYNC B1 ;  /* 0x0000000000017941 */ /* 0x000fea0003800000 */
.L_x_121:
[----:B---3--:R-:W-:Y:S01]  /*3ea0*/  @!P5 IMAD R13, R64, R90, R3 ;  /* 0x0000005a400dd224 */ /* 0x008fe200078e0203 */
[----:B------:R-:W-:Y:S04]  /*3eb0*/  BSSY B1, `(.L_x_123) ;  /* 0x0000006000017945 */ /* 0x000fe80003800000 */
[----:B------:R3:W-:Y:S01]  /*3ec0*/  @!P5 STG.E.U8 desc[UR36][R4.64+0x50], R13 ;  /* 0x0000500d0400d986 */ /* 0x0007e2000c101124 */
[----:B------:R-:W-:Y:S05]  /*3ed0*/  @P2 BRA `(.L_x_124) ;  /* 0x00000000000c2947 */ /* 0x000fea0003800000 */
[----:B------:R-:W5:Y:S02]  /*3ee0*/  LDG.E.U8 R101, desc[UR36][R8.64+0x51] ;  /* 0x0000512408657981 */ /* 0x000f64000c1e1100 */
[----:B-----5:R-:W-:-:S05]  /*3ef0*/  PRMT R0, R101, 0x8880, RZ ;  /* 0x0000888065007816 */ /* 0x020fca00000000ff */
[----:B------:R-:W-:-:S07]  /*3f00*/  IMAD R3, R0, R91, RZ ;  /* 0x0000005b00037224 */ /* 0x000fce00078e02ff */
.L_x_124:
[----:B------:R-:W-:Y:S05]  /*3f10*/  BSYNC B1 ;  /* 0x0000000000017941 */ /* 0x000fea0003800000 */
.L_x_123:
        /* <DEDUP_REMOVED lines=11> */
.L_x_126:
[----:B------:R-:W-:Y:S05]  /*3fd0*/  BSYNC B1 ;  /* 0x0000000000017941 */ /* 0x000fea0003800000 */
.L_x_125:
[----:B---3--:R-:W-:Y:S01]  /*3fe0*/  @!P4 IMAD R13, R66, R90, R3 ;  /* 0x0000005a420dc224 */ /* 0x008fe200078e0203 */
[----:B------:R-:W-:Y:S04]  /*3ff0*/  BSSY B1, `(.L_x_127) ;  /* 0x0000006000017945 */ /* 0x000fe80003800000 */
[----:B------:R3:W-:Y:S01]  /*4000*/  @!P4 STG.E.U8 desc[UR36][R6.64+0x50], R13 ;  /* 0x0000500d0600c986 */ /* 0x0007e2000c101124 */
[----:B------:R-:W-:Y:S05]  /*4010*/  @P3 BRA `(.L_x_128) ;  /* 0x00000000000c3947 */ /* 0x000fea0003800000 */
[----:B------:R-:W5:Y:S02]  /*4020*/  LDG.E.U8 R101, desc[UR36][R10.64+0x51] ;  /* 0x000051240a657981 */ /* 0x000f64000c1e1100 */
[----:B-----5:R-:W-:-:S05]  /*4030*/  PRMT R0, R101, 0x8880, RZ ;  /* 0x0000888065007816 */ /* 0x020fca00000000ff */
[----:B------:R-:W-:-:S07]  /*4040*/  IMAD R3, R0, R91, RZ ;  /* 0x0000005b00037224 */ /* 0x000fce00078e02ff */
.L_x_128:
[----:B------:R-:W-:Y:S05]  /*4050*/  BSYNC B1 ;  /* 0x0000000000017941 */ /* 0x000fea0003800000 */
.L_x_127:
[----:B------:R-:W-:Y:S01]  /*4060*/  @!P3 IMAD R67, R67, R90, R3 ;  /* 0x0000005a4343b224 */ /* 0x000fe200078e0203 */
[----:B------:R-:W-:Y:S04]  /*4070*/  BSSY B1, `(.L_x_129) ;  /* 0x0000006000017945 */ /* 0x000fe80003800000 */
[----:B------:R0:W-:Y:S01]  /*4080*/  @!P3 STG.E.U8 desc[UR36][R6.64+0x51], R67 ;  /* 0x000051430600b986 */ /* 0x0001e2000c101124 */
[----:B------:R-:W-:Y:S05]  /*4090*/  @P5 BRA `(.L_x_130) ;  /* 0x00000000000c5947 */ /* 0x000fea0003800000 */
[----:B------:R-:W5:Y:S02]  /*40a0*/  LDG.E.U8 R101, desc[UR36][R8.64+0x58] ;  /* 0x0000582408657981 */ /* 0x000f64000c1e1100 */
[----:B-----5:R-:W-:-:S05]  /*40b0*/  PRMT R0, R101, 0x8880, RZ ;  /* 0x0000888065007816 */ /* 0x020fca00000000ff */
[----:B------:R-:W-:-:S07]  /*40c0*/  IMAD R3, R0, R91, RZ ;  /* 0x0000005b00037224 */ /* 0x000fce00078e02ff */
.L_x_130:
[----:B------:R-:W-:Y:S05]  /*40d0*/  BSYNC B1 ;  /* 0x0000000000017941 */ /* 0x000fea0003800000 */
.L_x_129:
[----:B---3--:R-:W-:Y:S01]  /*40e0*/  @!P5 IMAD R13, R68, R90, R3 ;  /* 0x0000005a440dd224 */ /* 0x008fe200078e0203 */
[----:B------:R-:W-:Y:S04]  /*40f0*/  BSSY B1, `(.L_x_131) ;  /* 0x0000006000017945 */ /* 0x000fe80003800000 */
[----:B------:R3:W-:Y:S01]  /*4100*/  @!P5 STG.E.U8 desc[UR36][R4.64+0x58], R13 ;  /* 0x0000580d0400d986 */ /* 0x0007e2000c101124 */
[----:B------:R-:W-:Y:S05]  /*4110*/  @P2 BRA `(.L_x_132) ;  /* 0x00000000000c2947 */ /* 0x000fea0003800000 */
[----:B------:R-:W5:Y:S02]  /*4120*/  LDG.E.U8 R101, desc[UR36][R8.64+0x59] ;  /* 0x0000592408657981 */ /* 0x000f64000c1e1100 */
[----:B-----5:R-:W-:-:S05]  /*4130*/  PRMT R0, R101, 0x8880, RZ ;  /* 0x0000888065007816 */ /* 0x020fca00000000ff */
[----:B------:R-:W-:-:S07]  /*4140*/  IMAD R3, R0, R91, RZ ;  /* 0x0000005b00037224 */ /* 0x000fce00078e02ff */
.L_x_132:
[----:B------:R-:W-:Y:S05]  /*4150*/  BSYNC B1 ;  /* 0x0000000000017941 */ /* 0x000fea0003800000 */
.L_x_131:
        /* <DEDUP_REMOVED lines=11> */
.L_x_134:
[----:B------:R-:W-:Y:S05]  /*4210*/  BSYNC B1 ;  /* 0x0000000000017941 */ /* 0x000fea0003800000 */
.L_x_133:
[----:B---3--:R-:W-:Y:S01]  /*4220*/  @!P4 IMAD R13, R70, R90, R3 ;  /* 0x0000005a460dc224 */ /* 0x008fe200078e0203 */
[----:B------:R-:W-:Y:S04]  /*4230*/  BSSY B1, `(.L_x_135) ;  /* 0x0000006000017945 */ /* 0x000fe80003800000 */
[----:B------:R3:W-:Y:S01]  /*4240*/  @!P4 STG.E.U8 desc[UR36][R6.64+0x58], R13 ;  /* 0x0000580d0600c986 */ /* 0x0007e2000c101124 */
[----:B------:R-:W-:Y:S05]  /*4250*/  @P3 BRA `(.L_x_136) ;  /* 0x00000000000c3947 */ /* 0x000fea0003800000 */
[----:B------:R-:W5:Y:S02]  /*4260*/  LDG.E.U8 R101, desc[UR36][R10.64+0x59] ;  /* 0x000059240a657981 */ /* 0x000f64000c1e1100 */
[----:B-----5:R-:W-:-:S05]  /*4270*/  PRMT R0, R101, 0x8880, RZ ;  /* 0x0000888065007816 */ /* 0x020fca00000000ff */
[----:B------:R-:W-:-:S07]  /*4280*/  IMAD R3, R0, R91, RZ ;  /* 0x0000005b00037224 */ /* 0x000fce00078e02ff */
.L_x_136:
[----:B------:R-:W-:Y:S05]  /*4290*/  BSYNC B1 ;  /* 0x0000000000017941 */ /* 0x000fea0003800000 */
.L_x_135:
[----:B------:R-:W-:Y:S01]  /*42a0*/  @!P3 IMAD R71, R71, R90, R3 ;  /* 0x0000005a4747b224 */ /* 0x000fe200078e0203 */
[----:B------:R-:W-:Y:S04]  /*42b0*/  BSSY B1, `(.L_x_137) ;  /* 0x0000006000017945 */ /* 0x000fe80003800000 */
[----:B------:R0:W-:Y:S01]  /*42c0*/  @!P3 STG.E.U8 desc[UR36][R6.64+0x59], R71 ;  /* 0x000059470600b986 */ /* 0x0001e2000c101124 */
[----:B------:R-:W-:Y:S05]  /*42d0*/  @P5 BRA `(.L_x_138) ;  /* 0x00000000000c5947 */ /* 0x000fea0003800000 */
[----:B------:R-:W5:Y:S02]  /*42e0*/  LDG.E.U8 R101, desc[UR36][R8.64+0x60] ;  /* 0x0000602408657981 */ /* 0x000f64000c1e1100 */
[----:B-----5:R-:W-:-:S05]  /*42f0*/  PRMT R0, R101, 0x8880, RZ ;  /* 0x0000888065007816 */ /* 0x020fca00000000ff */
[----:B------:R-:W-:-:S07]  /*4300*/  IMAD R3, R0, R91, RZ ;  /* 0x0000005b00037224 */ /* 0x000fce00078e02ff */
.L_x_138:
[----:B------:R-:W-:Y:S05]  /*4310*/  BSYNC B1 ;  /* 0x0000000000017941 */ /* 0x000fea0003800000 */
.L_x_137:
[----:B---3--:R-:W-:Y:S01]  /*4320*/  @!P5 IMAD R13, R72, R90, R3 ;  /* 0x0000005a480dd224 */ /* 0x008fe200078e0203 */
[----:B------:R-:W-:Y:S04]  /*4330*/  BSSY B1, `(.L_x_139) ;  /* 0x0000006000017945 */ /* 0x000fe80003800000 */
[----:B------:R3:W-:Y:S01]  /*4340*/  @!P5 STG.E.U8 desc[UR36][R4.64+0x60], R13 ;  /* 0x0000600d0400d986 */ /* 0x0007e2000c101124 */
[----:B------:R-:W-:Y:S05]  /*4350*/  @P2 BRA `(.L_x_140) ;  /* 0x00000000000c2947 */ /* 0x000fea0003800000 */
[----:B------:R-:W5:Y:S02]  /*4360*/  LDG.E.U8 R101, desc[UR36][R8.64+0x61] ;  /* 0x0000612408657981 */ /* 0x000f64000c1e1100 */
[----:B-----5:R-:W-:-:S05]  /*4370*/  PRMT R0, R101, 0x8880, RZ ;  /* 0x0000888065007816 */ /* 0x020fca00000000ff */
[----:B------:R-:W-:-:S07]  /*4380*/  IMAD R3, R0, R91, RZ ;  /* 0x0000005b00037224 */ /* 0x000fce00078e02ff */
.L_x_140:
[----:B------:R-:W-:Y:S05]  /*4390*/  BSYNC B1 ;  /* 0x0000000000017941 */ /* 0x000fea0003800000 */
.L_x_139:
        /* <DEDUP_REMOVED lines=11> */
.L_x_142:
[----:B------:R-:W-:Y:S05]  /*4450*/  BSYNC B1 ;  /* 0x0000000000017941 */ /* 0x000fea0003800000 */
.L_x_141:
[----:B---3--:R-:W-:Y:S01]  /*4460*/  @!P4 IMAD R13, R74, R90, R3 ;  /* 0x0000005a4a0dc224 */ /* 0x008fe200078e0203 */
[----:B------:R-:W-:Y:S04]  /*4470*/  BSSY B1, `(.L_x_143) ;  /* 0x0000006000017945 */ /* 0x000fe80003800000 */
[----:B------:R3:W-:Y:S01]  /*4480*/  @!P4 STG.E.U8 desc[UR36][R6.64+0x60], R13 ;  /* 0x0000600d0600c986 */ /* 0x0007e2000c101124 */
[----:B------:R-:W-:Y:S05]  /*4490*/  @P3 BRA `(.L_x_144) ;  /* 0x00000000000c3947 */ /* 0x000fea0003800000 */
[----:B------:R-:W5:Y:S02]  /*44a0*/  LDG.E.U8 R101, desc[UR36][R10.64+0x61] ;  /* 0x000061240a657981 */ /* 0x000f64000c1e1100 */
[----:B-----5:R-:W-:-:S05]  /*44b0*/  PRMT R0, R101, 0x8880, RZ ;  /* 0x0000888065007816 */ /* 0x020fca00000000ff */
[----:B------:R-:W-:-:S07]  /*44c0*/  IMAD R3, R0, R91, RZ ;  /* 0x0000005b00037224 */ /* 0x000fce00078e02ff */
.L_x_144:
[----:B------:R-:W-:Y:S05]  /*44d0*/  BSYNC B1 ;  /* 0x0000000000017941 */ /* 0x000fea0003800000 */
.L_x_143:
[----:B------:R-:W-:Y:S01]  /*44e0*/  @!P3 IMAD R75, R75, R90, R3 ;  /* 0x0000005a4b4bb224 */ /* 0x000fe200078e0203 */
[----:B------:R-:W-:Y:S04]  /*44f0*/  BSSY B1, `(.L_x_145) ;  /* 0x0000006000017945 */ /* 0x000fe80003800000 */
[----:B------:R0:W-:Y:S01]  /*4500*/  @!P3 STG.E.U8 desc[UR36][R6.64+0x61], R75 ;  /* 0x0000614b0600b986 */ /* 0x0001e2000c101124 */
[----:B------:R-:W-:Y:S05]  /*4510*/  @P5 BRA `(.L_x_146) ;  /* 0x00000000000c5947 */ /* 0x000fea0003800000 */
[----:B------:R-:W5:Y:S02]  /*4520*/  LDG.E.U8 R101, desc[UR36][R8.64+0x68] ;  /* 0x0000682408657981 */ /* 0x000f64000c1e1100 */
[----:B-----5:R-:W-:-:S05]  /*4530*/  PRMT R0, R101, 0x8880, RZ ;  /* 0x0000888065007816 */ /* 0x020fca00000000ff */
[----:B------:R-:W-:-:S07]  /*4540*/  IMAD R3, R0, R91, RZ ;  /* 0x0000005b00037224 */ /* 0x000fce00078e02ff */
.L_x_146:
[----:B------:R-:W-:Y:S05]  /*4550*/  BSYNC B1 ;  /* 0x0000000000017941 */ /* 0x000fea0003800000 */
.L_x_145:
[----:B---3--:R-:W-:Y:S01]  /*4560*/  @!P5 IMAD R13, R76, R90, R3 ;  /* 0x0000005a4c0dd224 */ /* 0x008fe200078e0203 */
[----:B------:R-:W-:Y:S04]  /*4570*/  BSSY B1, `(.L_x_147) ;  /* 0x0000006000017945 */ /* 0x000fe80003800000 */
[----:B------:R3:W-:Y:S01]  /*4580*/  @!P5 STG.E.U8 desc[UR36][R4.64+0x68], R13 ;  /* 0x0000680d0400d986 */ /* 0x0007e2000c101124 */
[----:B------:R-:W-:Y:S05]  /*4590*/  @P2 BRA `(.L_x_148) ;  /* 0x00000000000c2947 */ /* 0x000fea0003800000 */
[----:B------:R-:W5:Y:S02]  /*45a0*/  LDG.E.U8 R101, desc[UR36][R8.64+0x69] ;  /* 0x0000692408657981 */ /* 0x000f64000c1e1100 */
[----:B-----5:R-:W-:-:S05]  /*45b0*/  PRMT R0, R101, 0x8880, RZ ;  /* 0x0000888065007816 */ /* 0x020fca00000000ff */
[----:B------:R-:W-:-:S07]  /*45c0*/  IMAD R3, R0, R91, RZ ;  /* 0x0000005b00037224 */ /* 0x000fce00078e02ff */
.L_x_148:
[----:B------:R-:W-:Y:S05]  /*45d0*/  BSYNC B1 ;  /* 0x0000000000017941 */ /* 0x000fea0003800000 */
.L_x_147:
        /* <DEDUP_REMOVED lines=11> */
.L_x_150:
[----:B------:R-:W-:Y:S05]  /*4690*/  BSYNC B1 ;  /* 0x0000000000017941 */ /* 0x000fea0003800000 */
.L_x_149:
[----:B---3--:R-:W-:Y:S01]  /*46a0*/  @!P4 IMAD R13, R78, R90, R3 ;  /* 0x0000005a4e0dc224 */ /* 0x008fe200078e0203 */
[----:B------:R-:W-:Y:S04]  /*46b0*/  BSSY B1, `(.L_x_151) ;  /* 0x0000006000017945 */ /* 0x000fe80003800000 */
[----:B------:R3:W-:Y:S01]  /*46c0*/  @!P4 STG.E.U8 desc[UR36][R6.64+0x68], R13 ;  /* 0x0000680d0600c986 */ /* 0x0007e2000c101124 */
[----:B------:R-:W-:Y:S05]  /*46d0*/  @P3 BRA `(.L_x_152) ;  /* 0x00000000000c3947 */ /* 0x000fea0003800000 */
[----:B------:R-:W5:Y:S02]  /*46e0*/  LDG.E.U8 R101, desc[UR36][R10.64+0x69] ;  /* 0x000069240a657981 */ /* 0x000f64000c1e1100 */
[----:B-----5:R-:W-:-:S05]  /*46f0*/  PRMT R0, R101, 0x8880, RZ ;  /* 0x0000888065007816 */ /* 0x020fca00000000ff */
[----:B------:R-:W-:-:S07]  /*4700*/  IMAD R3, R0, R91, RZ ;  /* 0x0000005b00037224 */ /* 0x000fce00078e02ff */
.L_x_152:
[----:B------:R-:W-:Y:S05]  /*4710*/  BSYNC B1 ;  /* 0x0000000000017941 */ /* 0x000fea0003800000 */
.L_x_151:
[----:B------:R-:W-:Y:S01]  /*4720*/  @!P3 IMAD R79, R79, R90, R3 ;  /* 0x0000005a4f4fb224 */ /* 0x000fe200078e0203 */
[----:B------:R-:W-:Y:S04]  /*4730*/  BSSY B1, `(.L_x_153) ;  /* 0x0000006000017945 */ /* 0x000fe80003800000 */
[----:B------:R0:W-:Y:S01]  /*4740*/  @!P3 STG.E.U8 desc[UR36][R6.64+0x69], R79 ;  /* 0x0000694f0600b986 */ /* 0x0001e2000c101124 */
[----:B------:R-:W-:Y:S05]  /*4750*/  @P5 BRA `(.L_x_154) ;  /* 0x00000000000c5947 */ /* 0x000fea0003800000 */
[----:B------:R-:W5:Y:S02]  /*4760*/  LDG.E.U8 R101, desc[UR36][R8.64+0x70] ;  /* 0x0000702408657981 */ /* 0x000f64000c1e1100 */
[----:B-----5:R-:W-:-:S05]  /*4770*/  PRMT R0, R101, 0x8880, RZ ;  /* 0x0000888065007816 */ /* 0x020fca00000000ff */
[----:B------:R-:W-:-:S07]  /*4780*/  IMAD R3, R0, R91, RZ ;  /* 0x0000005b00037224 */ /* 0x000fce00078e02ff */
.L_x_154:
[----:B------:R-:W-:Y:S05]  /*4790*/  BSYNC B1 ;  /* 0x0000000000017941 */ /* 0x000fea0003800000 */
.L_x_153:
[----:B---3--:R-:W-:Y:S01]  /*47a0*/  @!P5 IMAD R13, R80, R90, R3 ;  /* 0x0000005a500dd224 */ /* 0x008fe200078e0203 */
[----:B------:R-:W-:Y:S04]  /*47b0*/  BSSY B1, `(.L_x_155) ;  /* 0x0000006000017945 */ /* 0x000fe80003800000 */
[----:B------:R3:W-:Y:S01]  /*47c0*/  @!P5 STG.E.U8 desc[UR36][R4.64+0x70], R13 ;  /* 0x0000700d0400d986 */ /* 0x0007e2000c101124 */
[----:B------:R-:W-:Y:S05]  /*47d0*/  @P2 BRA `(.L_x_156) ;  /* 0x00000000000c2947 */ /* 0x000fea0003800000 */
[----:B------:R-:W5:Y:S02]  /*47e0*/  LDG.E.U8 R101, desc[UR36][R8.64+0x71] ;  /* 0x0000712408657981 */ /* 0x000f64000c1e1100 */
[----:B-----5:R-:W-:-:S05]  /*47f0*/  PRMT R0, R101, 0x8880, RZ ;  /* 0x0000888065007816 */ /* 0x020fca00000000ff */
[----:B------:R-:W-:-:S07]  /*4800*/  IMAD R3, R0, R91, RZ ;  /* 0x0000005b00037224 */ /* 0x000fce00078e02ff */
.L_x_156:
[----:B------:R-:W-:Y:S05]  /*4810*/  BSYNC B1 ;  /* 0x0000000000017941 */ /* 0x000fea0003800000 */
.L_x_155:
[----:B------:R-:W-:Y:S01]  /*4820*/  ISETP.LT.OR P4, PT, R19, 0x71, !P0 ;  /* 0x000000711300780c */ /* 0x000fe20004781670 */
[----:B------:R-:W-:Y:S01]  /*4830*/  @!P2 IMAD R81, R81, R90, R3 ;  /* 0x0000005a5151a224 */ /* 0x000fe200078e0203 */
[----:B------:R-:W-:Y:S01]  /*4840*/  BSSY B1, `(.L_x_157) ;  /* 0x000000a000017945 */ /* 0x000fe20003800000 */
[C---:B------:R-:W-:Y:S02]  /*4850*/  ISETP.LT.OR P3, PT, R19.reuse, 0x72, !P0 ;  /* 0x000000721300780c */ /* 0x040fe40004761670 */
[C---:B------:R-:W-:Y:S01]  /*4860*/  ISETP.LT.OR P5, PT, R19.reuse, 0x79, !P0 ;  /* 0x000000791300780c */ /* 0x040fe200047a1670 */
[----:B------:R0:W-:Y:S01]  /*4870*/  @!P2 STG.E.U8 desc[UR36][R4.64+0x71], R81 ;  /* 0x000071510400a986 */ /* 0x0001e2000c101124 */
[C---:B------:R-:W-:Y:S02]  /*4880*/  ISETP.LT.OR P2, PT, R19.reuse, 0x79, !P1 ;  /* 0x000000791300780c */ /* 0x040fe40004f41670 */
[----:B------:R-:W-:-:S04]  /*4890*/  ISETP.LT.OR P1, PT, R19, 0x7a, !P1 ;  /* 0x0000007a1300780c */ /* 0x000fc80004f21670 */
[----:B------:R-:W-:Y:S09]  /*48a0*/  @P4 BRA `(.L_x_158) ;  /* 0x00000000000c4947 */ /* 0x000ff20003800000 */
[----:B------:R-:W5:Y:S02]  /*48b0*/  LDG.E.U8 R101, desc[UR36][R10.64+0x70] ;  /* 0x000070240a657981 */ /* 0x000f64000c1e1100 */
[----:B-----5:R-:W-:-:S05]  /*48c0*/  PRMT R0, R101, 0x8880, RZ ;  /* 0x0000888065007816 */ /* 0x020fca00000000ff */
[----:B------:R-:W-:-:S07]  /*48d0*/  IMAD R3, R0, R91, RZ ;  /* 0x0000005b00037224 */ /* 0x000fce00078e02ff */
.L_x_158:
[----:B------:R-:W-:Y:S05]  /*48e0*/  BSYNC B1 ;  /* 0x0000000000017941 */ /* 0x000fea0003800000 */
.L_x_157:
[----:B---3--:R-:W-:Y:S01]  /*48f0*/  @!P4 IMAD R13, R82, R90, R3 ;  /* 0x0000005a520dc224 */ /* 0x008fe200078e0203 */
[----:B------:R-:W-:Y:S04]  /*4900*/  BSSY B1, `(.L_x_159) ;  /* 0x0000006000017945 */ /* 0x000fe80003800000 */
[----:B------:R3:W-:Y:S01]  /*4910*/  @!P4 STG.E.U8 desc[UR36][R6.64+0x70], R13 ;  /* 0x0000700d0600c986 */ /* 0x0007e2000c101124 */
[----:B------:R-:W-:Y:S05]  /*4920*/  @P3 BRA `(.L_x_160) ;  /* 0x00000000000c3947 */ /* 0x000fea0003800000 */
[----:B------:R-:W5:Y:S02]  /*4930*/  LDG.E.U8 R101, desc[UR36][R10.64+0x71] ;  /* 0x000071240a657981 */ /* 0x000f64000c1e1100 */
[----:B-----5:R-:W-:-:S05]  /*4940*/  PRMT R0, R101, 0x8880, RZ ;  /* 0x0000888065007816 */ /* 0x020fca00000000ff */
[----:B------:R-:W-:-:S07]  /*4950*/  IMAD R3, R0, R91, RZ ;  /* 0x0000005b00037224 */ /* 0x000fce00078e02ff */
.L_x_160:
[----:B------:R-:W-:Y:S05]  /*4960*/  BSYNC B1 ;  /* 0x0000000000017941 */ /* 0x000fea0003800000 */
.L_x_159:
[----:B------:R-:W-:Y:S01]  /*4970*/  @!P3 IMAD R83, R83, R90, R3 ;  /* 0x0000005a5353b224 */ /* 0x000fe200078e0203 */
[----:B------:R-:W-:Y:S04]  /*4980*/  BSSY B1, `(.L_x_161) ;  /* 0x0000006000017945 */ /* 0x000fe80003800000 */
[----:B------:R0:W-:Y:S01]  /*4990*/  @!P3 STG.E.U8 desc[UR36][R6.64+0x71], R83 ;  /* 0x000071530600b986 */ /* 0x0001e2000c101124 */
[----:B------:R-:W-:Y:S05]  /*49a0*/  @P2 BRA `(.L_x_162) ;  /* 0x00000000000c2947 */ /* 0x000fea0003800000 */
[----:B------:R-:W5:Y:S02]  /*49b0*/  LDG.E.U8 R101, desc[UR36][R8.64+0x78] ;  /* 0x0000782408657981 */ /* 0x000f64000c1e1100 */
[----:B-----5:R-:W-:-:S05]  /*49c0*/  PRMT R0, R101, 0x8880, RZ ;  /* 0x0000888065007816 */ /* 0x020fca00000000ff */
[----:B------:R-:W-:-:S07]  /*49d0*/  IMAD R3, R0, R91, RZ ;  /* 0x0000005b00037224 */ /* 0x000fce00078e02ff */
.L_x_162:
[----:B------:R-:W-:Y:S05]  /*49e0*/  BSYNC B1 ;  /* 0x0000000000017941 */ /* 0x000fea0003800000 */
.L_x_161:
[----:B---3--:R-:W-:Y:S01]  /*49f0*/  @!P2 IMAD R13, R84, R90, R3 ;  /* 0x0000005a540da224 */ /* 0x008fe200078e0203 */
[----:B------:R-:W-:Y:S04]  /*4a00*/  BSSY B1, `(.L_x_163) ;  /* 0x0000006000017945 */ /* 0x000fe80003800000 */
[----:B------:R3:W-:Y:S01]  /*4a10*/  @!P2 STG.E.U8 desc[UR36][R4.64+0x78], R13 ;  /* 0x0000780d0400a986 */ /* 0x0007e2000c101124 */
[----:B------:R-:W-:Y:S05]  /*4a20*/  @P1 BRA `(.L_x_164) ;  /* 0x00000000000c1947 */ /* 0x000fea0003800000 */
[----:B------:R-:W5:Y:S02]  /*4a30*/  LDG.E.U8 R101, desc[UR36][R8.64+0x79] ;  /* 0x0000792408657981 */ /* 0x000f64000c1e1100 */
[----:B-----5:R-:W-:-:S05]  /*4a40*/  PRMT R0, R101, 0x8880, RZ ;  /* 0x0000888065007816 */ /* 0x020fca00000000ff */
[----:B------:R-:W-:-:S07]  /*4a50*/  IMAD R3, R0, R91, RZ ;  /* 0x0000005b00037224 */ /* 0x000fce00078e02ff */
.L_x_164:
[----:B------:R-:W-:Y:S05]  /*4a60*/  BSYNC B1 ;  /* 0x0000000000017941 */ /* 0x000fea0003800000 */
.L_x_163:
[----:B------:R-:W-:Y:S01]  /*4a70*/  @!P1 IMAD R85, R85, R90, R3 ;  /* 0x0000005a55559224 */ /* 0x000fe200078e0203 */
[----:B------:R-:W-:Y:S04]  /*4a80*/  BSSY B1, `(.L_x_165) ;  /* 0x0000006000017945 */ /* 0x000fe80003800000 */
[----:B------:R0:W-:Y:S01]  /*4a90*/  @!P1 STG.E.U8 desc[UR36][R4.64+0x79], R85 ;  /* 0x0000795504009986 */ /* 0x0001e2000c101124 */
[----:B------:R-:W-:Y:S05]  /*4aa0*/  @P5 BRA `(.L_x_166) ;  /* 0x00000000000c5947 */ /* 0x000fea0003800000 */
[----:B------:R-:W5:Y:S02]  /*4ab0*/  LDG.E.U8 R101, desc[UR36][R10.64+0x78] ;  /* 0x000078240a657981 */ /* 0x000f64000c1e1100 */
[----:B-----5:R-:W-:-:S05]  /*4ac0*/  PRMT R0, R101, 0x8880, RZ ;  /* 0x0000888065007816 */ /* 0x020fca00000000ff */
[----:B------:R-:W-:-:S07]  /*4ad0*/  IMAD R3, R0, R91, RZ ;  /* 0x0000005b00037224 */ /* 0x000fce00078e02ff */
.L_x_166:
[----:B------:R-:W-:Y:S05]  /*4ae0*/  BSYNC B1 ;  /* 0x0000000000017941 */ /* 0x000fea0003800000 */
.L_x_165:
[----:B0123--:R-:W-:Y:S01]  /*4af0*/  @!P5 IMAD R5, R86, R90, R3 ;  /* 0x0000005a5605d224 */ /* 0x00ffe200078e0203 */
[----:B------:R-:W-:Y:S01]  /*4b00*/  ISETP.LT.OR P0, PT, R19, 0x7a, !P0 ;  /* 0x0000007a1300780c */ /* 0x000fe20004701670 */
[----:B------:R-:W-:Y:S03]  /*4b10*/  BSSY B1, `(.L_x_167) ;  /* 0x0000006000017945 */ /* 0x000fe60003800000 */
[----:B------:R0:W-:Y:S09]  /*4b20*/  @!P5 STG.E.U8 desc[UR36][R6.64+0x78], R5 ;  /* 0x000078050600d986 */ /* 0x0001f2000c101124 */
[----:B------:R-:W-:Y:S05]  /*4b30*/  @P0 BRA `(.L_x_168) ;  /* 0x00000000000c0947 */ /* 0x000fea0003800000 */
[----:B------:R-:W2:Y:S02]  /*4b40*/  LDG.E.U8 R101, desc[UR36][R10.64+0x79] ;  /* 0x000079240a657981 */ /* 0x000ea4000c1e1100 */
[----:B--2---:R-:W-:-:S05]  /*4b50*/  PRMT R0, R101, 0x8880, RZ ;  /* 0x0000888065007816 */ /* 0x004fca00000000ff */
[----:B------:R-:W-:-:S07]  /*4b60*/  IMAD R3, R0, R91, RZ ;  /* 0x0000005b00037224 */ /* 0x000fce00078e02ff */
.L_x_168:
[----:B------:R-:W-:Y:S05]  /*4b70*/  BSYNC B1 ;  /* 0x0000000000017941 */ /* 0x000fea0003800000 */
.L_x_167:
[----:B------:R-:W-:Y:S01]  /*4b80*/  IMAD R3, R87, R90, R3 ;  /* 0x0000005a57037224 */ /* 0x000fe200078e0203 */
[----:B------:R-:W-:Y:S06]  /*4b90*/  @P0 BRA `(.L_x_169) ;  /* 0x0000000c00100947 */ /* 0x000fec0003800000 */
[----:B------:R1:W-:Y:S01]  /*4ba0*/  STG.E.U8 desc[UR36][R6.64+0x79], R3 ;  /* 0x0000790306007986 */ /* 0x0003e2000c101124 */
[----:B------:R-:W-:Y:S05]  /*4bb0*/  BRA `(.L_x_169) ;  /* 0x0000000c00087947 */ /* 0x000fea0003800000 */
.L_x_40:
[C---:B------:R-:W-:Y:S02]  /*4bc0*/  ISETP.GE.AND P1, PT, R20.reuse, 0x1, PT ;  /* 0x000000011400780c */ /* 0x040fe40003f26270 */
[----:B------:R-:W-:Y:S02]  /*4bd0*/  ISETP.GE.AND P0, PT, R20, 0x9, PT ;  /* 0x000000091400780c */ /* 0x000fe40003f06270 */
[C---:B------:R-:W-:Y:S02]  /*4be0*/  ISETP.LT.OR P4, PT, R19.reuse, 0x1, !P1 ;  /* 0x000000011300780c */ /* 0x040fe40004f81670 */
[C---:B------:R-:W-:Y:S02]  /*4bf0*/  ISETP.LT.OR P3, PT, R19.reuse, 0x2, !P1 ;  /* 0x000000021300780c */ /* 0x040fe40004f61670 */
[C---:B------:R-:W-:Y:S02]  /*4c00*/  ISETP.LT.OR P2, PT, R19.reuse, 0x1, !P0 ;  /* 0x000000011300780c */ /* 0x040fe40004741670 */
[----:B------:R-:W-:-:S07]  /*4c10*/  ISETP.LT.OR P5, PT, R19, 0x2, !P0 ;  /* 0x000000021300780c */ /* 0x000fce00047a1670 */
[-C--:B------:R-:W-:Y:S02]  /*4c20*/  @!P4 IMAD R3, R24, R90.reuse, RZ ;  /* 0x0000005a1803c224 */ /* 0x080fe400078e02ff */
[-C--:B------:R-:W-:Y:S02]  /*4c30*/  @!P3 IMAD R25, R25, R90.reuse, RZ ;  /* 0x0000005a1919b224 */ /* 0x080fe400078e02ff */
[-C--:B------:R-:W-:Y:S01]  /*4c40*/  @!P2 IMAD R9, R26, R90.reuse, RZ ;  /* 0x0000005a1a09a224 */ /* 0x080fe200078e02ff */
[----:B------:R0:W-:Y:S01]  /*4c50*/  @!P4 STG.E.U8 desc[UR36][R4.64], R3 ;  /* 0x000000030400c986 */ /* 0x0001e2000c101124 */
[----:B------:R-:W-:Y:S01]  /*4c60*/  ISETP.LT.OR P4, PT, R19, 0x9, !P1 ;  /* 0x000000091300780c */ /* 0x000fe20004f81670 */
[----:B------:R-:W-:Y:S02]  /*4c70*/  @!P5 IMAD R27, R27, R90, RZ ;  /* 0x0000005a1b1bd224 */ /* 0x000fe400078e02ff */
[----:B------:R-:W-:Y:S01]  /*4c80*/  @!P3 STG.E.U8 desc[UR36][R4.64+0x1], R25 ;  /* 0x000001190400b986 */ /* 0x000fe2000c101124 */
[----:B------:R-:W-:-:S03]  /*4c90*/  ISETP.LT.OR P3, PT, R19, 0xa, !P1 ;  /* 0x0000000a1300780c */ /* 0x000fc60004f61670 */
[----:B------:R1:W-:Y:S01]  /*4ca0*/  @!P2 STG.E.U8 desc[UR36][R6.64], R9 ;  /* 0x000000090600a986 */ /* 0x0003e2000c101124 */
[----:B------:R-:W-:-:S03]  /*4cb0*/  ISETP.LT.OR P2, PT, R19, 0x9, !P0 ;  /* 0x000000091300780c */ /* 0x000fc60004741670 */
[----:B------:R-:W-:Y:S01]  /*4cc0*/  @!P5 STG.E.U8 desc[UR36][R6.64+0x1], R27 ;  /* 0x0000011b0600d986 */ /* 0x000fe2000c101124 */
[----:B------:R-:W-:Y:S01]  /*4cd0*/  ISETP.LT.OR P5, PT, R19, 0xa, !P0 ;  /* 0x0000000a1300780c */ /* 0x000fe200047a1670 */
[----:B------:R-:W-:-:S04]  /*4ce0*/  @!P4 IMAD R11, R28, R90, RZ ;  /* 0x0000005a1c0bc224 */ /* 0x000fc800078e02ff */
[-C--:B------:R-:W-:Y:S01]  /*4cf0*/  @!P3 IMAD R29, R29, R90.reuse, RZ ;  /* 0x0000005a1d1db224 */ /* 0x080fe200078e02ff */
[----:B------:R-:W-:Y:S01]  /*4d00*/  @!P4 STG.E.U8 desc[UR36][R4.64+0x8], R11 ;  /* 0x0000080b0400c986 */ /* 0x000fe2000c101124 */
[C---:B------:R-:W-:Y:S02]  /*4d10*/  ISETP.LT.OR P4, PT, R19.reuse, 0x11, !P1 ;  /* 0x000000111300780c */ /* 0x040fe40004f81670 */
[-C--:B0-----:R-:W-:Y:S01]  /*4d20*/  @!P2 IMAD R3, R30, R90.reuse, RZ ;  /* 0x0000005a1e03a224 */ /* 0x081fe200078e02ff */
[----:B------:R-:W-:Y:S01]  /*4d30*/  @!P3 STG.E.U8 desc[UR36][R4.64+0x9], R29 ;  /* 0x0000091d0400b986 */ /* 0x000fe2000c101124 */
[----:B------:R-:W-:Y:S02]  /*4d40*/  ISETP.LT.OR P3, PT, R19, 0x12, !P1 ;  /* 0x000000121300780c */ /* 0x000fe40004f61670 */
[----:B------:R-:W-:Y:S01]  /*4d50*/  @!P5 IMAD R31, R31, R90, RZ ;  /* 0x0000005a1f1fd224 */ /* 0x000fe200078e02ff */
[----:B------:R0:W-:Y:S01]  /*4d60*/  @!P2 STG.E.U8 desc[UR36][R6.64+0x8], R3 ;  /* 0x000008030600a986 */ /* 0x0001e2000c101124 */
[----:B------:R-:W-:-:S03]  /*4d70*/  ISETP.LT.OR P2, PT, R19, 0x11, !P0 ;  /* 0x000000111300780c */ /* 0x000fc60004741670 */
[----:B------:R-:W-:Y:S01]  /*4d80*/  @!P5 STG.E.U8 desc[UR36][R6.64+0x9], R31 ;  /* 0x0000091f0600d986 */ /* 0x000fe2000c101124 */
[----:B------:R-:W-:Y:S01]  /*4d90*/  ISETP.LT.OR P5, PT, R19, 0x12, !P0 ;  /* 0x000000121300780c */ /* 0x000fe200047a1670 */
[----:B-1----:R-:W-:-:S04]  /*4da0*/  @!P4 IMAD R9, R32, R90, RZ ;  /* 0x0000005a2009c224 */ /* 0x002fc800078e02ff */
        /* <DEDUP_REMOVED lines=109> */
[----:B------:R1:W-:Y:S01]  /*5480*/  @!P4 STG.E.U8 desc[UR36][R4.64+0x58], R11 ;  /* 0x0000580b0400c986 */ /* 0x0003e2000c101124 */
        /* <DEDUP_REMOVED lines=13> */
[-C--:B-1----:R-:W-:Y:S01]  /*5560*/  @!P2 IMAD R11, R74, R90.reuse, RZ ;  /* 0x0000005a4a0ba224 */ /* 0x082fe200078e02ff */
[----:B------:R-:W-:Y:S01]  /*5570*/  @!P3 STG.E.U8 desc[UR36][R4.64+0x61], R73 ;  /* 0x000061490400b986 */ /* 0x000fe2000c101124 */
[----:B------:R-:W-:Y:S02]  /*5580*/  ISETP.LT.OR P3, PT, R19, 0x6a, !P1 ;  /* 0x0000006a1300780c */ /* 0x000fe40004f61670 */
[----:B------:R-:W-:Y:S01]  /*5590*/  @!P5 IMAD R75, R75, R90, RZ ;  /* 0x0000005a4b4bd224 */ /* 0x000fe200078e02ff */
[----:B------:R1:W-:Y:S01]  /*55a0*/  @!P2 STG.E.U8 desc[UR36][R6.64+0x60], R11 ;  /* 0x0000600b0600a986 */ /* 0x0003e2000c101124 */
[----:B------:R-:W-:-:S03]  /*55b0*/  ISETP.LT.OR P2, PT, R19, 0x69, !P0 ;  /* 0x000000691300780c */ /* 0x000fc60004741670 */
[----:B------:R-:W-:Y:S01]  /*55c0*/  @!P5 STG.E.U8 desc[UR36][R6.64+0x61], R75 ;  /* 0x0000614b0600d986 */ /* 0x000fe2000c101124 */
[----:B------:R-:W-:Y:S01]  /*55d0*/  ISETP.LT.OR P5, PT, R19, 0x6a, !P0 ;  /* 0x0000006a1300780c */ /* 0x000fe200047a1670 */
[----:B0-----:R-:W-:-:S04]  /*55e0*/  @!P4 IMAD R3, R76, R90, RZ ;  /* 0x0000005a4c03c224 */ /* 0x001fc800078e02ff */
[-C--:B------:R-:W-:Y:S01]  /*55f0*/  @!P3 IMAD R77, R77, R90.reuse, RZ ;  /* 0x0000005a4d4db224 */ /* 0x080fe200078e02ff */
[----:B------:R0:W-:Y:S01]  /*5600*/  @!P4 STG.E.U8 desc[UR36][R4.64+0x68], R3 ;  /* 0x000068030400c986 */ /* 0x0001e2000c101124 */
[C---:B------:R-:W-:Y:S02]  /*5610*/  ISETP.LT.OR P4, PT, R19.reuse, 0x72, !P1 ;  /* 0x000000721300780c */ /* 0x040fe40004f81670 */
[-C--:B--2---:R-:W-:Y:S01]  /*5620*/  @!P2 IMAD R9, R78, R90.reuse, RZ ;  /* 0x0000005a4e09a224 */ /* 0x084fe200078e02ff */
[----:B------:R-:W-:Y:S01]  /*5630*/  @!P3 STG.E.U8 desc[UR36][R4.64+0x69], R77 ;  /* 0x0000694d0400b986 */ /* 0x000fe2000c101124 */
[----:B------:R-:W-:Y:S02]  /*5640*/  ISETP.LT.OR P3, PT, R19, 0x71, !P1 ;  /* 0x000000711300780c */ /* 0x000fe40004f61670 */
[----:B------:R-:W-:Y:S01]  /*5650*/  @!P5 IMAD R79, R79, R90, RZ ;  /* 0x0000005a4f4fd224 */ /* 0x000fe200078e02ff */
[----:B------:R-:W-:Y:S01]  /*5660*/  @!P2 STG.E.U8 desc[UR36][R6.64+0x68], R9 ;  /* 0x000068090600a986 */ /* 0x000fe2000c101124 */
[----:B------:R-:W-:-:S03]  /*5670*/  ISETP.LT.OR P2, PT, R19, 0x71, !P0 ;  /* 0x000000711300780c */ /* 0x000fc60004741670 */
[----:B------:R-:W-:Y:S01]  /*5680*/  @!P5 STG.E.U8 desc[UR36][R6.64+0x69], R79 ;  /* 0x0000694f0600d986 */ /* 0x000fe2000c101124 */
[----:B------:R-:W-:Y:S01]  /*5690*/  ISETP.LT.OR P5, PT, R19, 0x79, !P0 ;  /* 0x000000791300780c */ /* 0x000fe200047a1670 */
[----:B------:R-:W-:-:S04]  /*56a0*/  @!P4 IMAD R81, R81, R90, RZ ;  /* 0x0000005a5151c224 */ /* 0x000fc800078e02ff */
[-C--:B-1----:R-:W-:Y:S01]  /*56b0*/  @!P3 IMAD R11, R80, R90.reuse, RZ ;  /* 0x0000005a500bb224 */ /* 0x082fe200078e02ff */
[----:B------:R-:W-:Y:S01]  /*56c0*/  @!P4 STG.E.U8 desc[UR36][R4.64+0x71], R81 ;  /* 0x000071510400c986 */ /* 0x000fe2000c101124 */
[C---:B------:R-:W-:Y:S02]  /*56d0*/  ISETP.LT.OR P4, PT, R19.reuse, 0x72, !P0 ;  /* 0x000000721300780c */ /* 0x040fe40004781670 */
[C---:B------:R-:W-:Y:S01]  /*56e0*/  ISETP.LT.OR P0, PT, R19.reuse, 0x7a, !P0 ;  /* 0x0000007a1300780c */ /* 0x040fe20004701670 */
[----:B------:R1:W-:Y:S01]  /*56f0*/  @!P3 STG.E.U8 desc[UR36][R4.64+0x70], R11 ;  /* 0x0000700b0400b986 */ /* 0x0003e2000c101124 */
[C---:B------:R-:W-:Y:S01]  /*5700*/  ISETP.LT.OR P3, PT, R19.reuse, 0x79, !P1 ;  /* 0x000000791300780c */ /* 0x040fe20004f61670 */
[----:B0-----:R-:W-:Y:S01]  /*5710*/  @!P2 IMAD R3, R82, R90, RZ ;  /* 0x0000005a5203a224 */ /* 0x001fe200078e02ff */
[----:B------:R-:W-:-:S04]  /*5720*/  ISETP.LT.OR P1, PT, R19, 0x7a, !P1 ;  /* 0x0000007a1300780c */ /* 0x000fc80004f21670 */
[----:B------:R2:W-:Y:S03]  /*5730*/  @!P2 STG.E.U8 desc[UR36][R6.64+0x70], R3 ;  /* 0x000070030600a986 */ /* 0x0005e6000c101124 */
[-C--:B------:R-:W-:Y:S02]  /*5740*/  @!P4 IMAD R83, R83, R90.reuse, RZ ;  /* 0x0000005a5353c224 */ /* 0x080fe400078e02ff */
[-C--:B-1----:R-:W-:Y:S02]  /*5750*/  @!P5 IMAD R11, R86, R90.reuse, RZ ;  /* 0x0000005a560bd224 */ /* 0x082fe400078e02ff */
[-C--:B------:R-:W-:Y:S01]  /*5760*/  @!P3 IMAD R9, R84, R90.reuse, RZ ;  /* 0x0000005a5409b224 */ /* 0x080fe200078e02ff */
[----:B------:R2:W-:Y:S01]  /*5770*/  @!P4 STG.E.U8 desc[UR36][R6.64+0x71], R83 ;  /* 0x000071530600c986 */ /* 0x0005e2000c101124 */
[-C--:B------:R-:W-:Y:S02]  /*5780*/  @!P1 IMAD R85, R85, R90.reuse, RZ ;  /* 0x0000005a55559224 */ /* 0x080fe400078e02ff */
[----:B------:R-:W-:Y:S01]  /*5790*/  @!P0 IMAD R87, R87, R90, RZ ;  /* 0x0000005a57578224 */ /* 0x000fe200078e02ff */
[----:B------:R2:W-:Y:S04]  /*57a0*/  @!P3 STG.E.U8 desc[UR36][R4.64+0x78], R9 ;  /* 0x000078090400b986 */ /* 0x0005e8000c101124 */
[----:B------:R2:W-:Y:S04]  /*57b0*/  @!P1 STG.E.U8 desc[UR36][R4.64+0x79], R85 ;  /* 0x0000795504009986 */ /* 0x0005e8000c101124 */
[----:B------:R2:W-:Y:S04]  /*57c0*/  @!P5 STG.E.U8 desc[UR36][R6.64+0x78], R11 ;  /* 0x0000780b0600d986 */ /* 0x0005e8000c101124 */
[----:B------:R2:W-:Y:S02]  /*57d0*/  @!P0 STG.E.U8 desc[UR36][R6.64+0x79], R87 ;  /* 0x0000795706008986 */ /* 0x0005e4000c101124 */
.L_x_169:
[----:B------:R-:W-:Y:S05]  /*57e0*/  BSYNC B0 ;  /* 0x0000000000007941 */ /* 0x000fea0003800000 */
.L_x_39:
[----:B0-2---:R-:W2:Y:S01]  /*57f0*/  LDL.64 R4, [R1] ;  /* 0x0000000001047983 */ /* 0x005ea20000100a00 */
[----:B------:R-:W-:Y:S01]  /*5800*/  ULDC.64 UR4, c[0x0][0x650] ;  /* 0x0001940000047ab9 */ /* 0x000fe20000000a00 */
[----:B------:R-:W-:Y:S02]  /*5810*/  IMAD.U32 R0, RZ, RZ, UR44 ;  /* 0x0000002cff007e24 */ /* 0x000fe4000f8e00ff */
[----:B------:R-:W-:Y:S02]  /*5820*/  IMAD.MOV.U32 R22, RZ, RZ, -0x1 ;  /* 0xffffffffff167424 */ /* 0x000fe400078e00ff */
[----:B------:R0:W-:Y:S01]  /*5830*/  SYNCS.ARRIVE.TRANS64.A1T0 RZ, [R0+UR47], RZ ;  /* 0x000000ff00ff79a7 */ /* 0x0001e2000810002f */
[----:B------:R-:W-:Y:S02]  /*5840*/  IMAD.MOV.U32 R19, RZ, RZ, -0x1 ;  /* 0xffffffffff137424 */ /* 0x000fe400078e00ff */
[----:B------:R-:W-:Y:S01]  /*5850*/  IMAD.MOV.U32 R18, RZ, RZ, -0x1 ;  /* 0xffffffffff127424 */ /* 0x000fe200078e00ff */
[----:B0-----:R-:W-:-:S02]  /*5860*/  PRMT R0, RZ, 0x7610, R0 ;  /* 0x00007610ff007816 */ /* 0x001fc40000000000 */
[----:B--2---:R-:W-:-:S05]  /*5870*/  LEA R16, P0, R4, R16, 0x1 ;  /* 0x0000001004107211 */ /* 0x004fca00078008ff */
[----:B------:R-:W-:Y:S01]  /*5880*/  IMAD.X R17, R98, 0x1, R17, P0 ;  /* 0x0000000162117824 */ /* 0x000fe200000e0611 */
[----:B------:R-:W-:-:S04]  /*5890*/  ISETP.GE.U32.AND P0, PT, R16, UR4, PT ;  /* 0x0000000410007c0c */ /* 0x000fc8000bf06070 */
[----:B------:R-:W-:-:S13]  /*58a0*/  ISETP.GE.U32.AND.EX P0, PT, R17, UR5, PT, P0 ;  /* 0x0000000511007c0c */ /* 0x000fda000bf06100 */
[----:B------:R-:W-:Y:S05]  /*58b0*/  @P0 BRA `(.L_x_170) ;  /* 0x0000000400500947 */ /* 0x000fea0003800000 */
[----:B------:R-:W0:Y:S01]  /*58c0*/  LDC.64 R10, c[0x0][0x628] ;  /* 0x00018a00ff0a7b82 */ /* 0x000e220000000a00 */
[----:B------:R-:W2:Y:S01]  /*58d0*/  S2R R19, SR_CTAID.X ;  /* 0x0000000000137919 */ /* 0x000ea20000002500 */
[----:B------:R-:W-:Y:S02]  /*58e0*/  IMAD.MOV.U32 R8, RZ, RZ, R16 ;  /* 0x000000ffff087224 */ /* 0x000fe400078e0010 */
[----:B------:R-:W-:Y:S01]  /*58f0*/  IMAD.MOV.U32 R9, RZ, RZ, R17 ;  /* 0x000000ffff097224 */ /* 0x000fe200078e0011 */
[----:B------:R-:W3:Y:S03]  /*5900*/  S2R R20, SR_CTAID.Y ;  /* 0x0000000000147919 */ /* 0x000ee60000002600 */
[----:B------:R-:W1:Y:S08]  /*5910*/  LDC R0, c[0x0][0x630] ;  /* 0x00018c00ff007b82 */ /* 0x000e700000000800 */
[----:B------:R-:W1:Y:S01]  /*5920*/  LDC.64 R14, c[0x0][0x620] ;  /* 0x00018800ff0e7b82 */ /* 0x000e620000000a00 */
[----:B0-----:R-:W-:-:S04]  /*5930*/  ISETP.NE.U32.AND P0, PT, R10, RZ, PT ;  /* 0x000000ff0a00720c */ /* 0x001fc80003f05070 */
[----:B------:R-:W-:-:S13]  /*5940*/  ISETP.NE.AND.EX P0, PT, R11, RZ, PT, P0 ;  /* 0x000000ff0b00720c */ /* 0x000fda0003f05300 */
[----:B-123--:R-:W-:Y:S05]  /*5950*/  @!P0 BRA `(.L_x_171) ;  /* 0x0000000000288947 */ /* 0x00efea0003800000 */
[----:B------:R-:W0:Y:S02]  /*5960*/  LDC R3, c[0x0][0x634] ;  /* 0x00018d00ff037b82 */ /* 0x000e240000000800 */
[----:B0-----:R-:W-:-:S05]  /*5970*/  IADD3 R3, P0, R16, R3, RZ ;  /* 0x0000000310037210 */ /* 0x001fca0007f1e0ff */
[----:B------:R-:W-:-:S04]  /*5980*/  IMAD.X R13, RZ, RZ, R17, P0 ;  /* 0x000000ffff0d7224 */ /* 0x000fc800000e0611 */
[----:B------:R-:W-:-:S04]  /*5990*/  IMAD.WIDE.U32 R4, R13, R10, RZ ;  /* 0x0000000a0d047225 */ /* 0x000fc800078e00ff */
[----:B----4-:R-:W-:-:S04]  /*59a0*/  IMAD.WIDE.U32 R6, P0, R3, R11, R4 ;  /* 0x0000000b03067225 */ /* 0x010fc80007800004 */
[----:B------:R-:W-:-:S04]  /*59b0*/  IMAD.WIDE.U32 R4, R3, R10, RZ ;  /* 0x0000000a03047225 */ /* 0x000fc800078e00ff */
[----:B------:R-:W-:Y:S01]  /*59c0*/  IMAD.X R9, RZ, RZ, RZ, P0 ;  /* 0x000000ffff097224 */ /* 0x000fe200000e06ff */
[----:B------:R-:W-:Y:S01]  /*59d0*/  IADD3 RZ, P0, R5, R6, RZ ;  /* 0x0000000605ff7210 */ /* 0x000fe20007f1e0ff */
[----:B------:R-:W-:-:S04]  /*59e0*/  IMAD.MOV.U32 R8, RZ, RZ, R7 ;  /* 0x000000ffff087224 */ /* 0x000fc800078e0007 */
[----:B------:R-:W-:-:S08]  /*59f0*/  IMAD.WIDE.U32.X R8, R13, R11, R8, P0 ;  /* 0x0000000b0d087225 */ /* 0x000fd000000e0408 */
.L_x_171:
[-CC-:B------:R-:W-:Y:S01]  /*5a00*/  SHF.R.U64 R18, R8, R0.reuse, R9.reuse ;  /* 0x0000000008127219 */ /* 0x180fe20000001209 */
[----:B------:R-:W0:Y:S01]  /*5a10*/  LDC.64 R24, c[0x0][0x640] ;  /* 0x00019000ff187b82 */ /* 0x000e220000000a00 */
[----:B------:R-:W-:Y:S01]  /*5a20*/  SHF.R.U32.HI R0, RZ, R0, R9 ;  /* 0x00000000ff007219 */ /* 0x000fe20000011609 */
[----:B------:R-:W-:Y:S01]  /*5a30*/  ULDC UR4, c[0x0][0x150] ;  /* 0x0000540000047ab9 */ /* 0x000fe20000000800 */
[----:B------:R-:W-:Y:S02]  /*5a40*/  IADD3 R3, P0, RZ, -R18, RZ ;  /* 0x80000012ff037210 */ /* 0x000fe40007f1e0ff */
[----:B----4-:R-:W-:-:S03]  /*5a50*/  I2FP.F32.U32 R7, R19 ;  /* 0x0000001300077245 */ /* 0x010fc60000201000 */
[----:B------:R-:W1:Y:S01]  /*5a60*/  LDC R6, c[0x0][0x618] ;  /* 0x00018600ff067b82 */ /* 0x000e620000000800 */
[----:B------:R-:W-:Y:S02]  /*5a70*/  IMAD.X R5, RZ, RZ, ~R0, P0 ;  /* 0x000000ffff057224 */ /* 0x000fe400000e0e00 */
[----:B------:R-:W-:Y:S01]  /*5a80*/  FMUL R7, R7, UR4 ;  /* 0x0000000407077c20 */ /* 0x000fe20008400000 */
[----:B------:R-:W-:Y:S01]  /*5a90*/  ULDC UR4, c[0x0][0x154] ;  /* 0x0000550000047ab9 */ /* 0x000fe20000000800 */
[-C--:B------:R-:W-:Y:S02]  /*5aa0*/  IMAD R0, R5, R14.reuse, RZ ;  /* 0x0000000e05007224 */ /* 0x080fe400078e02ff */
[C---:B------:R-:W-:Y:S01]  /*5ab0*/  IMAD.WIDE.U32 R4, R3.reuse, R14, R16 ;  /* 0x0000000e03047225 */ /* 0x040fe200078e0010 */
[----:B------:R-:W2:Y:S01]  /*5ac0*/  LDC R8, c[0x0][0x608] ;  /* 0x00018200ff087b82 */ /* 0x000ea20000000800 */
[----:B------:R-:W3:Y:S02]  /*5ad0*/  F2I.U32.TRUNC.NTZ R7, R7 ;  /* 0x0000000700077305 */ /* 0x000ee4000020f000 */
[----:B------:R-:W-:-:S04]  /*5ae0*/  IMAD R3, R3, R15, R0 ;  /* 0x0000000f03037224 */ /* 0x000fc800078e0200 */
[----:B------:R-:W-:Y:S01]  /*5af0*/  IMAD.IADD R3, R5, 0x1, R3 ;  /* 0x0000000105037824 */ /* 0x000fe200078e0203 */
[----:B------:R-:W4:Y:S01]  /*5b00*/  LDC R22, c[0x0][0x658] ;  /* 0x00019600ff167b82 */ /* 0x000f220000000800 */
[----:B------:R-:W-:Y:S02]  /*5b10*/  I2FP.F32.U32 R5, R20 ;  /* 0x0000001400057245 */ /* 0x000fe40000201000 */
[----:B0-----:R-:W-:-:S04]  /*5b20*/  ISETP.NE.U32.AND P0, PT, R24, RZ, PT ;  /* 0x000000ff1800720c */ /* 0x001fc80003f05070 */
[----:B------:R-:W-:Y:S01]  /*5b30*/  ISETP.NE.AND.EX P0, PT, R25, RZ, PT, P0 ;  /* 0x000000ff1900720c */ /* 0x000fe20003f05300 */
[----:B------:R-:W0:Y:S01]  /*5b40*/  LDC R0, c[0x0][0x144] ;  /* 0x00005100ff007b82 */ /* 0x000e220000000800 */
[-C--:B-1----:R-:W-:Y:S01]  /*5b50*/  SHF.R.U64 R10, R4, R6.reuse, R3 ;  /* 0x00000006040a7219 */ /* 0x082fe20000001203 */
[----:B---3--:R-:W-:Y:S01]  /*5b60*/  IMAD.MOV R7, RZ, RZ, -R7 ;  /* 0x000000ffff077224 */ /* 0x008fe200078e0a07 */
[----:B------:R-:W-:Y:S01]  /*5b70*/  SHF.R.U32.HI R3, RZ, R6, R3 ;  /* 0x00000006ff037219 */ /* 0x000fe20000011603 */
[----:B------:R-:W-:-:S04]  /*5b80*/  FMUL R6, R5, UR4 ;  /* 0x0000000405067c20 */ /* 0x000fc80008400000 */
[----:B------:R-:W1:Y:S01]  /*5b90*/  LDC R15, c[0x0][0x148] ;  /* 0x00005200ff0f7b82 */ /* 0x000e620000000800 */
[----:B------:R3:W0:Y:S01]  /*5ba0*/  F2I.U32.TRUNC.NTZ R14, R6 ;  /* 0x00000006000e7305 */ /* 0x000622000020f000 */
[-CC-:B--2---:R-:W-:Y:S02]  /*5bb0*/  SHF.R.U64 R12, R10, R8.reuse, R3.reuse ;  /* 0x000000080a0c7219 */ /* 0x184fe40000001203 */
[----:B------:R-:W-:-:S04]  /*5bc0*/  SHF.R.U32.HI R3, RZ, R8, R3 ;  /* 0x00000008ff037219 */ /* 0x000fc80000011603 */
[----:B------:R-:W2:Y:S01]  /*5bd0*/  LDC R21, c[0x0][0x600] ;  /* 0x00018000ff157b82 */ /* 0x000ea20000000800 */
[-CC-:B----4-:R-:W-:Y:S02]  /*5be0*/  SHF.R.U64 R13, R12, R22.reuse, R3.reuse ;  /* 0x000000160c0d7219 */ /* 0x190fe40000001203 */
[----:B------:R-:W-:-:S03]  /*5bf0*/  SHF.R.U32.HI R5, RZ, R22, R3 ;  /* 0x00000016ff057219 */ /* 0x000fc60000011603 */
[----:B------:R-:W-:Y:S02]  /*5c00*/  IMAD.MOV.U32 R4, RZ, RZ, R13 ;  /* 0x000000ffff047224 */ /* 0x000fe400078e000d */
[----:B------:R-:W4:Y:S01]  /*5c10*/  LDC R26, c[0x0][0x648] ;  /* 0x00019200ff1a7b82 */ /* 0x000f220000000800 */
[----:B0-----:R-:W-:-:S07]  /*5c20*/  IMAD R22, R0, R7, R19 ;  /* 0x0000000700167224 */ /* 0x001fce00078e0213 */
[----:B------:R-:W0:Y:S08]  /*5c30*/  LDC R27, c[0x0][0x638] ;  /* 0x00018e00ff1b7b82 */ /* 0x000e300000000800 */
[----:B------:R-:W0:Y:S01]  /*5c40*/  LDC R28, c[0x0][0x610] ;  /* 0x00018400ff1c7b82 */ /* 0x000e220000000800 */
[----:B-1-3--:R-:W-:Y:S05]  /*5c50*/  @!P0 BRA `(.L_x_172) ;  /* 0x0000000000288947 */ /* 0x00afea0003800000 */
[----:B------:R-:W1:Y:S02]  /*5c60*/  LDC R0, c[0x0][0x64c] ;  /* 0x00019300ff007b82 */ /* 0x000e640000000800 */
[----:B-1----:R-:W-:-:S05]  /*5c70*/  IADD3 R3, P0, R13, R0, RZ ;  /* 0x000000000d037210 */ /* 0x002fca0007f1e0ff */
        /* <DEDUP_REMOVED lines=8> */
.L_x_172:
[----:B------:R-:W-:Y:S01]  /*5d00*/  ISETP.NE.AND P0, PT, R2, 0x1, PT ;  /* 0x000000010200780c */ /* 0x000fe20003f05270 */
[----:B------:R-:W-:Y:S01]  /*5d10*/  IMAD.MOV R14, RZ, RZ, -R14 ;  /* 0x000000ffff0e7224 */ /* 0x000fe200078e0a0e */
[----:B----4-:R-:W-:Y:S01]  /*5d20*/  SHF.R.U64 R0, R4, R26, R5 ;  /* 0x0000001a04007219 */ /* 0x010fe20000001205 */
[----:B--2---:R-:W-:Y:S01]  /*5d30*/  VIADD R5, R21, 0xffffffff ;  /* 0xffffffff15057836 */ /* 0x004fe20000000000 */
[----:B------:R-:W-:-:S03]  /*5d40*/  LOP3.LUT R3, R12, R99, RZ, 0xc0, !PT ;  /* 0x000000630c037212 */ /* 0x000fc600078ec0ff */
[----:B------:R-:W-:Y:S01]  /*5d50*/  IMAD.MOV R4, RZ, RZ, -R0 ;  /* 0x000000ffff047224 */ /* 0x000fe200078e0a00 */
[----:B------:R-:W-:Y:S01]  /*5d60*/  LOP3.LUT R5, R10, R5, RZ, 0xc0, !PT ;  /* 0x000000050a057212 */ /* 0x000fe200078ec0ff */
[----:B------:R-:W-:Y:S02]  /*5d70*/  IMAD R3, R96, R0, R3 ;  /* 0x0000000060037224 */ /* 0x000fe400078e0203 */
[----:B0-----:R-:W-:Y:S02]  /*5d80*/  IMAD R0, R4, R27, R13 ;  /* 0x0000001b04007224 */ /* 0x001fe400078e020d */
[----:B------:R-:W-:Y:S02]  /*5d90*/  @P0 IMAD R22, R15, R14, R20 ;  /* 0x0000000e0f160224 */ /* 0x000fe400078e0214 */
[----:B------:R-:W-:Y:S02]  /*5da0*/  IMAD.MOV.U32 R4, RZ, RZ, 0x1 ;  /* 0x00000001ff047424 */ /* 0x000fe400078e00ff */
[----:B------:R-:W-:-:S02]  /*5db0*/  IMAD R22, R3, R28, R22 ;  /* 0x0000001c03167224 */ /* 0x000fc400078e0216 */
[----:B------:R-:W-:Y:S01]  /*5dc0*/  IMAD R3, R0, R21, R5 ;  /* 0x0000001500037224 */ /* 0x000fe200078e0205 */
[----:B------:R-:W-:-:S04]  /*5dd0*/  PRMT R0, R4, 0x7610, R0 ;  /* 0x0000761004007816 */ /* 0x000fc80000000000 */
[----:B------:R-:W-:Y:S02]  /*5de0*/  SEL R19, R3, R22, !P0 ;  /* 0x0000001603137207 */ /* 0x000fe40004000000 */
[----:B------:R-:W-:-:S07]  /*5df0*/  SEL R22, R22, R3, !P0 ;  /* 0x0000000316167207 */ /* 0x000fce0004000000 */
.L_x_170:
[----:B------:R-:W-:Y:S02]  /*5e00*/  LOP3.LUT P0, RZ, R0, 0xff, RZ, 0xc0, !PT ;  /* 0x000000ff00ff7812 */ /* 0x000fe4000780c0ff */
[----:B------:R-:W-:-:S11]  /*5e10*/  LOP3.LUT R102, R102, 0x1, RZ, 0x3c, !PT ;  /* 0x0000000166667812 */ /* 0x000fd600078e3cff */
[----:B------:R-:W-:Y:S05]  /*5e20*/  @P0 BRA `(.L_x_173) ;  /* 0xffffffbc00740947 */ /* 0x000fea000383ffff */
[----:B------:R-:W-:Y:S05]  /*5e30*/  EXIT ;  /* 0x000000000000794d */ /* 0x000fea0003800000 */
.L_x_18:
[----:B------:R-:W-:-:S08]  /*5e40*/  ISETP.NE.AND P0, PT, R14, RZ, PT ;  /* 0x000000ff0e00720c */ /* 0x000fd00003f05270 */
[----:B0-----:R-:W0:-:S00]  /*5e50*/  USETMAXREG.DEALLOC.CTAPOOL 0x28 ;  /* 0x00000028000079c8 */ /* 0x001e0000080e0500 */
[----:B------:R-:W-:Y:S05]  /*5e60*/  @P0 EXIT ;  /* 0x000000000000094d */ /* 0x000fea0003800000 */
[----:B0-----:R-:W-:Y:S01]  /*5e70*/  LOP3.LUT P0, RZ, R8, 0xff, RZ, 0xc0, !PT ;  /* 0x000000ff08ff7812 */ /* 0x001fe2000780c0ff */
[----:B------:R-:W-:Y:S02]  /*5e80*/  IMAD.MOV.U32 R3, RZ, RZ, 0x1 ;  /* 0x00000001ff037424 */ /* 0x000fe400078e00ff */
[----:B------:R-:W-:-:S10]  /*5e90*/  IMAD.MOV.U32 R8, RZ, RZ, RZ ;  /* 0x000000ffff087224 */ /* 0x000fd400078e00ff */
[----:B------:R-:W-:Y:S05]  /*5ea0*/  @!P0 BRA `(.L_x_174) ;  /* 0x0000000c00388947 */ /* 0x000fea0003800000 */
[----:B------:R-:W0:Y:S01]  /*5eb0*/  S2R R12, SR_CgaCtaId ;  /* 0x00000000000c7919 */ /* 0x000e220000008800 */
[----:B------:R-:W-:Y:S01]  /*5ec0*/  LOP3.LUT P0, RZ, R5, 0x1f, RZ, 0xc0, !PT ;  /* 0x0000001f05ff7812 */ /* 0x000fe2000780c0ff */
[----:B------:R-:W-:Y:S01]  /*5ed0*/  ULDC UR5, c[0x0][0x658] ;  /* 0x0001960000057ab9 */ /* 0x000fe20000000800 */
[C---:B------:R-:W-:Y:S01]  /*5ee0*/  ISETP.NE.AND P2, PT, R4.reuse, RZ, PT ;  /* 0x000000ff0400720c */ /* 0x040fe20003f45270 */
[----:B------:R-:W-:Y:S01]  /*5ef0*/  UMOV UR6, 0xffffffff ;  /* 0xffffffff00067882 */ /* 0x000fe20000000000 */
[----:B------:R-:W-:Y:S01]  /*5f00*/  ISETP.NE.OR P0, PT, R4, RZ, !P0 ;  /* 0x000000ff0400720c */ /* 0x000fe20004705670 */
[----:B------:R-:W-:Y:S01]  /*5f10*/  BSSY B0, `(.L_x_174) ;  /* 0x00000c7000007945 */ /* 0x000fe20003800000 */
[----:B------:R-:W-:Y:S01]  /*5f20*/  USHF.L.U32 UR6, UR6, UR5, URZ ;  /* 0x0000000506067299 */ /* 0x000fe2000800063f */
[----:B------:R-:W-:Y:S01]  /*5f30*/  IMAD.MOV.U32 R10, RZ, RZ, 0x1 ;  /* 0x00000001ff0a7424 */ /* 0x000fe200078e00ff */
[----:B------:R-:W-:Y:S01]  /*5f40*/  LOP3.LUT R9, R23, 0x2, RZ, 0xfc, !PT ;  /* 0x0000000217097812 */ /* 0x000fe200078efcff */
[----:B------:R-:W-:Y:S01]  /*5f50*/  IMAD.MOV.U32 R3, RZ, RZ, 0x1 ;  /* 0x00000001ff037424 */ /* 0x000fe200078e00ff */
[----:B------:R-:W-:Y:S01]  /*5f60*/  ULDC UR4, c[0x0][0x600] ;  /* 0x0001800000047ab9 */ /* 0x000fe20000000800 */
[----:B------:R-:W-:Y:S01]  /*5f70*/  IMAD.MOV.U32 R8, RZ, RZ, RZ ;  /* 0x000000ffff087224 */ /* 0x000fe200078e00ff */
[----:B------:R-:W-:Y:S01]  /*5f80*/  UMOV UR7, 0x1 ;  /* 0x0000000100077882 */ /* 0x000fe20000000000 */
[----:B------:R-:W-:-:S02]  /*5f90*/  UIADD3 UR19, UR40, 0x1, URZ ;  /* 0x0000000128137890 */ /* 0x000fc4000fffe03f */
[----:B------:R-:W-:Y:S02]  /*5fa0*/  UIADD3 UR15, UR4, -0x1, URZ ;  /* 0xffffffff040f7890 */ /* 0x000fe4000fffe03f */
[----:B------:R-:W-:Y:S02]  /*5fb0*/  USHF.L.U32 UR17, UR7, UR5, URZ ;  /* 0x0000000507117299 */ /* 0x000fe4000800063f */
[----:B------:R-:W-:Y:S01]  /*5fc0*/  ULOP3.LUT UR16, URZ, UR6, URZ, 0x33, !UPT ;  /* 0x000000063f107292 */ /* 0x000fe2000f8e333f */
[----:B------:R-:W-:Y:S01]  /*5fd0*/  ULDC.64 UR20, c[0x0][0x198] ;  /* 0x0000660000147ab9 */ /* 0x000fe20000000a00 */
[C---:B0-----:R-:W-:Y:S02]  /*5fe0*/  IMAD.SHL.U32 R4, R12.reuse, 0x200, RZ ;  /* 0x000002000c047824 */ /* 0x041fe400078e00ff */
[----:B------:R-:W-:-:S03]  /*5ff0*/  IMAD.SHL.U32 R12, R12, 0x10, RZ ;  /* 0x000000100c0c7824 */ /* 0x000fc600078e00ff */
[----:B------:R-:W-:Y:S02]  /*6000*/  LOP3.LUT R4, R4, 0xe00, RZ, 0xc0, !PT ;  /* 0x00000e0004047812 */ /* 0x000fe400078ec0ff */
[----:B------:R-:W-:-:S03]  /*6010*/  LOP3.LUT R12, R12, 0x70, RZ, 0xc0, !PT ;  /* 0x000000700c0c7812 */ /* 0x000fc600078ec0ff */
[----:B------:R-:W-:-:S07]  /*6020*/  VIADD R11, R4, 0x12b80 ;  /* 0x00012b80040b7836 */ /* 0x000fce0000000000 */
.L_x_186:
[----:B------:R-:W-:-:S03]  /*6030*/  UMOV UR4, 0xffffffff ;  /* 0xffffffff00047882 */ /* 0x000fc60000000000 */
[----:B------:R-:W-:Y:S05]  /*6040*/  BRA.DIV UR4, `(.L_x_175) ;  /* 0x0000002204907947 */ /* 0x000fea000b800000 */
[----:B------:R-:W-:-:S13]  /*6050*/  ELECT P6, URZ, PT ;  /* 0x00000000003f782f */ /* 0x000fda00038c0000 */
.L_x_232:
[----:B------:R-:W0:Y:S01]  /*6060*/  LDC R4, c[0x0][0x28c] ;  /* 0x0000a300ff047b82 */ /* 0x000e220000000800 */
[----:B------:R-:W-:Y:S01]  /*6070*/  BSSY B1, `(.L_x_176) ;  /* 0x0000039000017945 */ /* 0x000fe20003800000 */
[----:B0-----:R-:W-:-:S13]  /*6080*/  ISETP.LT.OR P6, PT, R4, 0x1, !P6 ;  /* 0x000000010400780c */ /* 0x001fda00077c1670 */
[----:B------:R-:W-:Y:S05]  /*6090*/  @P6 BRA `(.L_x_177) ;  /* 0x0000000000d86947 */ /* 0x000fea0003800000 */
[----:B------:R-:W-:Y:S02]  /*60a0*/  IMAD.SHL.U32 R22, R22, 0x40, RZ ;  /* 0x0000004016167824 */ /* 0x000fe400078e00ff */
[----:B------:R-:W-:Y:S02]  /*60b0*/  IMAD R19, R19, 0x80, R12 ;  /* 0x0000008013137824 */ /* 0x000fe400078e020c */
[----:B------:R-:W-:Y:S02]  /*60c0*/  IMAD.MOV.U32 R15, RZ, RZ, RZ ;  /* 0x000000ffff0f7224 */ /* 0x000fe400078e00ff */
[----:B------:R-:W-:Y:S02]  /*60d0*/  IMAD.U32 R20, RZ, RZ, UR19 ;  /* 0x00000013ff147e24 */ /* 0x000fe4000f8e00ff */
[----:B------:R-:W-:Y:S02]  /*60e0*/  IMAD.MOV.U32 R4, RZ, RZ, R3 ;  /* 0x000000ffff047224 */ /* 0x000fe400078e0003 */
[----:B------:R-:W-:-:S07]  /*60f0*/  IMAD.MOV.U32 R6, RZ, RZ, R8 ;  /* 0x000000ffff067224 */ /* 0x000fce00078e0008 */
.L_x_181:
[----:B------:R-:W0:Y:S01]  /*6100*/  S2R R14, SR_CgaCtaId ;  /* 0x00000000000e7919 */ /* 0x000e220000008800 */
[----:B------:R-:W-:Y:S01]  /*6110*/  MOV R5, 0x400 ;  /* 0x0000040000057802 */ /* 0x000fe20000000f00 */
[----:B------:R-:W1:Y:S03]  /*6120*/  @!P2 LDC R7, c[0x0][0x500] ;  /* 0x00014000ff07ab82 */ /* 0x000e660000000800 */
[----:B0-----:R-:W-:Y:S02]  /*6130*/  LEA R13, R14, R5, 0x18 ;  /* 0x000000050e0d7211 */ /* 0x001fe400078ec0ff */
[----:B------:R-:W-:-:S03]  /*6140*/  SHF.L.U32 R5, R4, 0x1f, RZ ;  /* 0x0000001f04057819 */ /* 0x000fc600000006ff */
[----:B------:R-:W-:-:S04]  /*6150*/  IMAD R14, R6, 0x8, R13 ;  /* 0x00000008060e7824 */ /* 0x000fc800078e020d */
[----:B------:R-:W0:Y:S02]  /*6160*/  SYNCS.PHASECHK.TRANS64.TRYWAIT P1, [R14+URZ+0x128], R5 ;  /* 0x000128050e0075a7 */ /* 0x000e24000802017f */
[----:B01----:R-:W-:Y:S05]  /*6170*/  @!P1 BRA `(.L_x_178) ;  /* 0x0000002000649947 */ /* 0x003fea0003800000 */
.L_x_233:
[----:B0-----:R-:W-:Y:S01]  /*6180*/  PRMT R5, R9, 0x9910, RZ ;  /* 0x0000991009057816 */ /* 0x001fe200000000ff */
[----:B------:R0:W-:Y:S03]  /*6190*/  @!P2 SYNCS.ARRIVE.TRANS64 RZ, [R14+URZ], R7 ;  /* 0x000000070effa9a7 */ /* 0x0001e6000800003f */
[----:B------:R-:W-:-:S13]  /*61a0*/  ISETP.NE.AND P1, PT, R5, 0x2, PT ;  /* 0x000000020500780c */ /* 0x000fda0003f25270 */
[----:B0-----:R-:W-:Y:S05]  /*61b0*/  @P1 BRA `(.L_x_179) ;  /* 0x0000000000041947 */ /* 0x001fea0003800000 */
[----:B------:R-:W-:Y:S01]  /*61c0*/  BPT.TRAP 0x1 ;  /* 0x000000040000795c */ /* 0x000fe20000300000 */
.L_x_179:
[----:B------:R-:W-:Y:S05]  /*61d0*/  @P0 BRA `(.L_x_180) ;  /* 0x0000000000040947 */ /* 0x000fea0003800000 */
[----:B------:R-:W-:Y:S01]  /*61e0*/  BPT.TRAP 0x1 ;  /* 0x000000040000795c */ /* 0x000fe20000300000 */
.L_x_180:
[----:B------:R-:W-:Y:S01]  /*61f0*/  R2UR UR13, R13 ;  /* 0x000000000d0d72ca */ /* 0x000fe200000e0000 */
[----:B------:R-:W-:Y:S01]  /*6200*/  IMAD R13, R6, 0x800, R13 ;  /* 0x00000800060d7824 */ /* 0x000fe200078e020d */
[----:B------:R-:W-:Y:S01]  /*6210*/  R2UR UR9, R14 ;  /* 0x000000000e0972ca */ /* 0x000fe200000e0000 */
[----:B------:R-:W-:Y:S01]  /*6220*/  IMAD R5, R6, 0x1000, R11 ;  /* 0x0000100006057824 */ /* 0x000fe200078e020b */
[----:B------:R-:W-:Y:S01]  /*6230*/  UIADD3 UR4, UP0, UR20, 0xf0, URZ ;  /* 0x000000f014047890 */ /* 0x000fe2000ff1e03f */
[----:B------:R-:W-:Y:S01]  /*6240*/  VIADD R20, R20, 0xffffffff ;  /* 0xffffffff14147836 */ /* 0x000fe20000000000 */
[----:B------:R-:W-:Y:S01]  /*6250*/  R2UR UR5, R13 ;  /* 0x000000000d0572ca */ /* 0x000fe200000e0000 */
[----:B------:R-:W-:Y:S01]  /*6260*/  UIADD3 UR22, UP1, UR20, 0x1f0, URZ ;  /* 0x000001f014167890 */ /* 0x000fe2000ff3e03f */
[----:B------:R-:W-:Y:S01]  /*6270*/  R2UR UR8, R5 ;  /* 0x00000000050872ca */ /* 0x000fe200000e0000 */
[----:B------:R-:W-:Y:S01]  /*6280*/  VIADD R6, R6, 0x1 ;  /* 0x0000000106067836 */ /* 0x000fe20000000000 */
[----:B------:R-:W-:Y:S01]  /*6290*/  R2UR UR11, R22 ;  /* 0x00000000160b72ca */ /* 0x000fe200000e0000 */
[----:B------:R-:W-:Y:S01]  /*62a0*/  UIADD3.X UR23, URZ, UR21, URZ, UP1, !UPT ;  /* 0x000000153f177290 */ /* 0x000fe20008ffe43f */
[----:B------:R-:W-:Y:S01]  /*62b0*/  R2UR UR10, R15 ;  /* 0x000000000f0a72ca */ /* 0x000fe200000e0000 */
[----:B------:R-:W-:Y:S01]  /*62c0*/  UMOV UR6, 0x0 ;  /* 0x0000000000067882 */ /* 0x000fe20000000000 */
[----:B------:R-:W-:Y:S01]  /*62d0*/  R2UR UR12, R18 ;  /* 0x00000000120c72ca */ /* 0x000fe200000e0000 */
[----:B------:R-:W-:Y:S01]  /*62e0*/  UMOV UR7, 0x10000000 ;  /* 0x1000000000077882 */ /* 0x000fe20000000000 */
[----:B------:R-:W-:Y:S01]  /*62f0*/  R2UR UR18, R19 ;  /* 0x00000000131272ca */ /* 0x000fe200000e0000 */
[----:B------:R-:W-:Y:S01]  /*6300*/  UMOV UR24, 0xff0000 ;  /* 0x00ff000000187882 */ /* 0x000fe20000000000 */
[----:B------:R-:W-:Y:S01]  /*6310*/  ISETP.GT.AND P3, PT, R20, 0x1, PT ;  /* 0x000000011400780c */ /* 0x000fe20003f64270 */
[----:B------:R-:W-:Y:S01]  /*6320*/  UIADD3 UR14, UR5, 0x380, URZ ;  /* 0x00000380050e7890 */ /* 0x000fe2000fffe03f */
[----:B------:R-:W-:Y:S01]  /*6330*/  ISETP.NE.AND P1, PT, R6, 0x25, PT ;  /* 0x000000250600780c */ /* 0x000fe20003f25270 */
[----:B------:R-:W-:Y:S01]  /*6340*/  UIADD3.X UR5, URZ, UR21, URZ, UP0, !UPT ;  /* 0x000000153f057290 */ /* 0x000fe200087fe43f */
[----:B------:R-:W-:Y:S01]  /*6350*/  VIADD R15, R15, 0x20 ;  /* 0x000000200f0f7836 */ /* 0x000fe20000000000 */
[----:B------:R-:W-:Y:S01]  /*6360*/  UIADD3 UR13, UR13, UR8, URZ ;  /* 0x000000080d0d7290 */ /* 0x000fe2000fffe03f */
[----:B------:R-:W-:-:S02]  /*6370*/  SEL R5, RZ, 0x1, P1 ;  /* 0x00000001ff057807 */ /* 0x000fc40000800000 */
[----:B------:R-:W-:Y:S01]  /*6380*/  UMOV UR8, UR14 ;  /* 0x0000000e00087c82 */ /* 0x000fe20008000000 */
[----:B------:R-:W-:Y:S02]  /*6390*/  SEL R6, R6, RZ, P1 ;  /* 0x000000ff06067207 */ /* 0x000fe40000800000 */
[----:B------:R-:W-:Y:S01]  /*63a0*/  LOP3.LUT R4, R4, R5, RZ, 0x3c, !PT ;  /* 0x0000000504047212 */ /* 0x000fe200078e3cff */
[----:B------:R0:W-:Y:S02]  /*63b0*/  UTMALDG.3D [UR8], [UR4], desc[UR6] ;  /* 0x00000608040075b4 */ /* 0x0001e40008011000 */
[----:B0-----:R-:W-:Y:S01]  /*63c0*/  UMOV UR11, UR18 ;  /* 0x00000012000b7c82 */ /* 0x001fe20008000000 */
[----:B------:R-:W-:Y:S02]  /*63d0*/  UMOV UR8, UR13 ;  /* 0x0000000d00087c82 */ /* 0x000fe40008000000 */
[----:B------:R0:W-:Y:S02]  /*63e0*/  UTMALDG.3D.MULTICAST [UR8], [UR22], UR24, desc[UR6] ;  /* 0x00000608160073b4 */ /* 0x0001e40008011818 */
[----:B0-----:R-:W-:Y:S05]  /*63f0*/  @P3 BRA `(.L_x_181) ;  /* 0xfffffffc00403947 */ /* 0x001fea000383ffff */
.L_x_177:
[----:B------:R-:W-:Y:S05]  /*6400*/  BSYNC B1 ;  /* 0x0000000000017941 */ /* 0x000fea0003800000 */
.L_x_176:
[----:B------:R-:W2:Y:S01]  /*6410*/  LDL.64 R24, [R1] ;  /* 0x0000000001187983 */ /* 0x000ea20000100a00 */
[----:B------:R-:W-:Y:S01]  /*6420*/  LOP3.LUT P4, RZ, R10, 0xff, RZ, 0xc0, !PT ;  /* 0x000000ff0aff7812 */ /* 0x000fe2000788c0ff */
[----:B------:R-:W-:Y:S01]  /*6430*/  VIADD R13, R8, UR40 ;  /* 0x00000028080d7c36 */ /* 0x000fe20008000000 */
[----:B------:R-:W-:Y:S01]  /*6440*/  ULDC.64 UR4, c[0x0][0x650] ;  /* 0x0001940000047ab9 */ /* 0x000fe20000000a00 */
[----:B------:R-:W-:Y:S01]  /*6450*/  IMAD.U32 R8, RZ, RZ, UR40 ;  /* 0x00000028ff087e24 */ /* 0x000fe2000f8e00ff */
[----:B------:R-:W-:Y:S01]  /*6460*/  UISETP.GE.U32.AND UP0, UPT, UR40, 0x25, UPT ;  /* 0x000000252800788c */ /* 0x000fe2000bf06070 */
[C---:B------:R-:W-:Y:S01]  /*6470*/  IMAD.WIDE.U32 R4, R13.reuse, -0x45306eb3, RZ ;  /* 0xbacf914d0d047825 */ /* 0x040fe200078e00ff */
[----:B------:R-:W-:Y:S01]  /*6480*/  ISETP.GT.U32.AND P1, PT, R13, 0x24, PT ;  /* 0x000000240d00780c */ /* 0x000fe20003f24070 */
[----:B------:R-:W-:Y:S01]  /*6490*/  BSSY B1, `(.L_x_182) ;  /* 0x000006c000017945 */ /* 0x000fe20003800000 */
[----:B------:R-:W-:Y:S01]  /*64a0*/  PRMT R10, RZ, 0x7610, R10 ;  /* 0x00007610ff0a7816 */ /* 0x000fe2000000000a */
[----:B------:R-:W-:Y:S01]  /*64b0*/  IMAD.MOV.U32 R22, RZ, RZ, -0x1 ;  /* 0xffffffffff167424 */ /* 0x000fe200078e00ff */
[----:B------:R-:W-:Y:S01]  /*64c0*/  ISETP.LT.U32.AND P1, PT, R8, 0x25, P1 ;  /* 0x000000250800780c */ /* 0x000fe20000f21070 */
[----:B------:R-:W-:Y:S01]  /*64d0*/  IMAD.MOV.U32 R19, RZ, RZ, -0x1 ;  /* 0xffffffffff137424 */ /* 0x000fe200078e00ff */
[----:B------:R-:W-:Y:S01]  /*64e0*/  PLOP3.LUT P3, PT, PT, PT, UP0, 0x80, 0x0 ;  /* 0x000000000000781c */ /* 0x000fe20003f6f008 */
[----:B------:R-:W0:Y:S01]  /*64f0*/  @P4 S2R R7, SR_CgaCtaId ;  /* 0x0000000000074919 */ /* 0x000e220000008800 */
[----:B------:R-:W-:Y:S01]  /*6500*/  SEL R4, RZ, 0x1, !P1 ;  /* 0x00000001ff047807 */ /* 0x000fe20004800000 */
[----:B------:R-:W-:Y:S01]  /*6510*/  IMAD.MOV.U32 R18, RZ, RZ, -0x1 ;  /* 0xffffffffff127424 */ /* 0x000fe200078e00ff */
[----:B------:R-:W-:-:S02]  /*6520*/  @P4 MOV R6, 0x400 ;  /* 0x0000040000064802 */ /* 0x000fc40000000f00 */
[----:B------:R-:W-:Y:S02]  /*6530*/  LOP3.LUT R3, R3, R4, RZ, 0x3c, !PT ;  /* 0x0000000403037212 */ /* 0x000fe400078e3cff */
[----:B------:R-:W-:Y:S02]  /*6540*/  PRMT R4, RZ, 0x7610, R4 ;  /* 0x00007610ff047816 */ /* 0x000fe40000000004 */
[----:B0-----:R-:W-:Y:S01]  /*6550*/  @P4 LEA R6, R7, R6, 0x18 ;  /* 0x0000000607064211 */ /* 0x001fe200078ec0ff */
[----:B------:R-:W-:-:S03]  /*6560*/  IMAD.IADD R7, R13, 0x1, -R5 ;  /* 0x000000010d077824 */ /* 0x000fc600078e0a05 */
[----:B------:R0:W-:Y:S02]  /*6570*/  @P4 SYNCS.ARRIVE.TRANS64.A1T0 RZ, [R6+URZ+0x288], RZ ;  /* 0x000288ff06ff49a7 */ /* 0x0001e4000810003f */
[----:B------:R-:W-:-:S04]  /*6580*/  LEA.HI R7, R7, R5, RZ, 0x1f ;  /* 0x0000000507077211 */ /* 0x000fc800078ff8ff */
[----:B------:R-:W-:-:S04]  /*6590*/  SHF.R.U32.HI R8, RZ, 0x5, R7 ;  /* 0x00000005ff087819 */ /* 0x000fc80000011607 */
[----:B------:R-:W-:Y:S01]  /*65a0*/  @P3 LOP3.LUT R3, R3, 0x1, R8, 0x78, !PT ;  /* 0x0000000103033812 */ /* 0x000fe200078e7808 */
[----:B------:R-:W-:Y:S01]  /*65b0*/  IMAD R8, R8, -0x25, R13 ;  /* 0xffffffdb08087824 */ /* 0x000fe200078e020d */
[----:B--2---:R-:W-:-:S05]  /*65c0*/  IADD3 R16, P1, R16, R24, RZ ;  /* 0x0000001810107210 */ /* 0x004fca0007f3e0ff */
[----:B------:R-:W-:Y:S01]  /*65d0*/  IMAD.X R17, R17, 0x1, R0, P1 ;  /* 0x0000000111117824 */ /* 0x000fe200008e0600 */
[----:B------:R-:W-:-:S04]  /*65e0*/  ISETP.GE.U32.AND P1, PT, R16, UR4, PT ;  /* 0x0000000410007c0c */ /* 0x000fc8000bf26070 */
[----:B------:R-:W-:-:S13]  /*65f0*/  ISETP.GE.U32.AND.EX P1, PT, R17, UR5, PT, P1 ;  /* 0x0000000511007c0c */ /* 0x000fda000bf26110 */
[----:B0-----:R-:W-:Y:S05]  /*6600*/  @P1 BRA `(.L_x_183) ;  /* 0x0000000400501947 */ /* 0x001fea0003800000 */
[----:B------:R-:W0:Y:S01]  /*6610*/  S2R R13, SR_CTAID.X ;  /* 0x00000000000d7919 */ /* 0x000e220000002500 */
[----:B------:R-:W-:Y:S01]  /*6620*/  ULDC.64 UR4, c[0x0][0x628] ;  /* 0x00018a0000047ab9 */ /* 0x000fe20000000a00 */
[----:B------:R-:W-:Y:S01]  /*6630*/  ULDC UR7, c[0x0][0x630] ;  /* 0x00018c0000077ab9 */ /* 0x000fe20000000800 */
[----:B------:R-:W-:Y:S01]  /*6640*/  ISETP.NE.U32.AND P1, PT, RZ, UR4, PT ;  /* 0x00000004ff007c0c */ /* 0x000fe2000bf25070 */
[----:B------:R-:W1:Y:S01]  /*6650*/  S2R R14, SR_CTAID.Y ;  /* 0x00000000000e7919 */ /* 0x000e620000002600 */
[----:B------:R-:W-:Y:S01]  /*6660*/  ULDC UR8, c[0x0][0x150] ;  /* 0x0000540000087ab9 */ /* 0x000fe20000000800 */
[----:B------:R-:W-:Y:S01]  /*6670*/  IMAD.MOV.U32 R4, RZ, RZ, R16 ;  /* 0x000000ffff047224 */ /* 0x000fe200078e0010 */
[----:B------:R-:W-:Y:S01]  /*6680*/  ISETP.NE.AND.EX P1, PT, RZ, UR5, PT, P1 ;  /* 0x00000005ff007c0c */ /* 0x000fe2000bf25310 */
[----:B------:R-:W-:Y:S01]  /*6690*/  IMAD.MOV.U32 R5, RZ, RZ, R17 ;  /* 0x000000ffff057224 */ /* 0x000fe200078e0011 */
[----:B0-----:R-:W-:-:S11]  /*66a0*/  I2FP.F32.U32 R19, R13 ;  /* 0x0000000d00137245 */ /* 0x001fd60000201000 */
[----:B------:R-:W-:Y:S05]  /*66b0*/  @!P1 BRA `(.L_x_184) ;  /* 0x0000000000289947 */ /* 0x000fea0003800000 */
[----:B------:R-:W-:Y:S02]  /*66c0*/  ULDC UR6, c[0x0][0x634] ;  /* 0x00018d0000067ab9 */ /* 0x000fe40000000800 */
[----:B------:R-:W-:-:S05]  /*66d0*/  IADD3 R5, P1, R16, UR6, RZ ;  /* 0x0000000610057c10 */ /* 0x000fca000ff3e0ff */
[----:B------:R-:W-:-:S04]  /*66e0*/  IMAD.X R15, RZ, RZ, R17, P1 ;  /* 0x000000ffff0f7224 */ /* 0x000fc800008e0611 */
[----:B------:R-:W-:-:S04]  /*66f0*/  IMAD.WIDE.U32 R6, R15, UR4, RZ ;  /* 0x000000040f067c25 */ /* 0x000fc8000f8e00ff */
[----:B------:R-:W-:-:S04]  /*6700*/  IMAD.WIDE.U32 R6, P1, R5, UR5, R6 ;  /* 0x0000000505067c25 */ /* 0x000fc8000f820006 */
[----:B------:R-:W-:-:S04]  /*6710*/  IMAD.WIDE.U32 R4, R5, UR4, RZ ;  /* 0x0000000405047c25 */ /* 0x000fc8000f8e00ff */
[----:B------:R-:W-:Y:S01]  /*6720*/  IMAD.MOV.U32 R4, RZ, RZ, R7 ;  /* 0x000000ffff047224 */ /* 0x000fe200078e0007 */
[----:B------:R-:W-:Y:S01]  /*6730*/  IADD3 RZ, P3, R5, R6, RZ ;  /* 0x0000000605ff7210 */ /* 0x000fe20007f7e0ff */
[----:B------:R-:W-:-:S04]  /*6740*/  IMAD.X R5, RZ, RZ, RZ, P1 ;  /* 0x000000ffff057224 */ /* 0x000fc800008e06ff */
[----:B------:R-:W-:-:S08]  /*6750*/  IMAD.WIDE.U32.X R4, R15, UR5, R4, P3 ;  /* 0x000000050f047c25 */ /* 0x000fd000098e0404 */
.L_x_184:
[--C-:B------:R-:W-:Y:S01]  /*6760*/  SHF.R.U64 R18, R4, UR7, R5.reuse ;  /* 0x0000000704127c19 */ /* 0x100fe20008001205 */
[----:B------:R-:W-:Y:S01]  /*6770*/  FMUL R19, R19, UR8 ;  /* 0x0000000813137c20 */ /* 0x000fe20008400000 */
[----:B------:R-:W-:Y:S01]  /*6780*/  SHF.R.U32.HI R4, RZ, UR7, R5 ;  /* 0x00000007ff047c19 */ /* 0x000fe20008011605 */
[----:B------:R-:W0:Y:S01]  /*6790*/  LDC R6, c[0x0][0x144] ;  /* 0x00005100ff067b82 */ /* 0x000e220000000800 */
[----:B------:R-:W-:Y:S01]  /*67a0*/  IADD3 R5, P1, RZ, -R18, RZ ;  /* 0x80000012ff057210 */ /* 0x000fe20007f3e0ff */
[----:B------:R-:W-:Y:S01]  /*67b0*/  ULDC UR6, c[0x0][0x154] ;  /* 0x0000550000067ab9 */ /* 0x000fe20000000800 */
[----:B-1----:R-:W-:Y:S01]  /*67c0*/  I2FP.F32.U32 R7, R14 ;  /* 0x0000000e00077245 */ /* 0x002fe20000201000 */
[----:B------:R-:W1:Y:S01]  /*67d0*/  F2I.U32.TRUNC.NTZ R19, R19 ;  /* 0x0000001300137305 */ /* 0x000e62000020f000 */
[----:B------:R-:W-:Y:S01]  /*67e0*/  ULDC.64 UR4, c[0x0][0x620] ;  /* 0x0001880000047ab9 */ /* 0x000fe20000000a00 */
[----:B------:R-:W-:Y:S01]  /*67f0*/  IMAD.X R4, RZ, RZ, ~R4, P1 ;  /* 0x000000ffff047224 */ /* 0x000fe200008e0e04 */
[----:B------:R-:W-:Y:S01]  /*6800*/  ISETP.NE.AND P4, PT, R2, 0x1, PT ;  /* 0x000000010200780c */ /* 0x000fe20003f85270 */
[----:B------:R-:W-:Y:S01]  /*6810*/  FMUL R20, R7, UR6 ;  /* 0x0000000607147c20 */ /* 0x000fe20008400000 */
[----:B------:R-:W2:Y:S01]  /*6820*/  LDC R21, c[0x0][0x148] ;  /* 0x00005200ff157b82 */ /* 0x000ea20000000800 */
[----:B------:R-:W-:Y:S01]  /*6830*/  IMAD R4, R4, UR4, RZ ;  /* 0x0000000404047c24 */ /* 0x000fe2000f8e02ff */
[----:B------:R-:W-:-:S02]  /*6840*/  ULDC.64 UR6, c[0x0][0x640] ;  /* 0x0001900000067ab9 */ /* 0x000fc40000000a00 */
[----:B------:R-:W-:Y:S01]  /*6850*/  ISETP.NE.U32.AND P1, PT, RZ, UR6, PT ;  /* 0x00000006ff007c0c */ /* 0x000fe2000bf25070 */
[----:B------:R-:W3:Y:S01]  /*6860*/  F2I.U32.TRUNC.NTZ R20, R20 ;  /* 0x0000001400147305 */ /* 0x000ee2000020f000 */
[C---:B------:R-:W-:Y:S02]  /*6870*/  IMAD R7, R5.reuse, UR5, R4 ;  /* 0x0000000505077c24 */ /* 0x040fe4000f8e0204 */
[----:B------:R-:W-:Y:S01]  /*6880*/  IMAD.WIDE.U32 R4, R5, UR4, R16 ;  /* 0x0000000405047c25 */ /* 0x000fe2000f8e0010 */
[----:B------:R-:W-:Y:S01]  /*6890*/  ULDC UR4, c[0x0][0x618] ;  /* 0x0001860000047ab9 */ /* 0x000fe20000000800 */
[----:B------:R-:W-:Y:S02]  /*68a0*/  ISETP.NE.AND.EX P1, PT, RZ, UR7, PT, P1 ;  /* 0x00000007ff007c0c */ /* 0x000fe4000bf25310 */
[----:B------:R-:W-:Y:S02]  /*68b0*/  IMAD.IADD R5, R5, 0x1, R7 ;  /* 0x0000000105057824 */ /* 0x000fe400078e0207 */
[----:B-1----:R-:W-:-:S03]  /*68c0*/  IMAD.MOV R19, RZ, RZ, -R19 ;  /* 0x000000ffff137224 */ /* 0x002fc600078e0a13 */
[----:B------:R-:W-:Y:S01]  /*68d0*/  SHF.R.U64 R15, R4, UR4, R5 ;  /* 0x00000004040f7c19 */ /* 0x000fe20008001205 */
[----:B0-----:R-:W-:Y:S01]  /*68e0*/  IMAD R13, R6, R19, R13 ;  /* 0x00000013060d7224 */ /* 0x001fe200078e020d */
[----:B------:R-:W-:Y:S01]  /*68f0*/  SHF.R.U32.HI R4, RZ, UR4, R5 ;  /* 0x00000004ff047c19 */ /* 0x000fe20008011605 */
[----:B------:R-:W-:Y:S01]  /*6900*/  ULDC UR4, c[0x0][0x608] ;  /* 0x0001820000047ab9 */ /* 0x000fe20000000800 */
[----:B---3--:R-:W-:Y:S02]  /*6910*/  IMAD.MOV R6, RZ, RZ, -R20 ;  /* 0x000000ffff067224 */ /* 0x008fe400078e0a14 */
[--C-:B------:R-:W-:Y:S02]  /*6920*/  SHF.R.U64 R20, R15, UR4, R4.reuse ;  /* 0x000000040f147c19 */ /* 0x100fe40008001204 */
[----:B------:R-:W-:Y:S01]  /*6930*/  SHF.R.U32.HI R5, RZ, UR4, R4 ;  /* 0x00000004ff057c19 */ /* 0x000fe20008011604 */
[----:B------:R-:W-:Y:S01]  /*6940*/  ULDC UR4, c[0x0][0x658] ;  /* 0x0001960000047ab9 */ /* 0x000fe20000000800 */
[----:B--2---:R-:W-:-:S02]  /*6950*/  @P4 IMAD R13, R21, R6, R14 ;  /* 0x00000006150d4224 */ /* 0x004fc400078e020e */
[--C-:B------:R-:W-:Y:S02]  /*6960*/  SHF.R.U64 R14, R20, UR4, R5.reuse ;  /* 0x00000004140e7c19 */ /* 0x100fe40008001205 */
[----:B------:R-:W-:-:S03]  /*6970*/  SHF.R.U32.HI R19, RZ, UR4, R5 ;  /* 0x00000004ff137c19 */ /* 0x000fc60008011605 */
[----:B------:R-:W-:Y:S02]  /*6980*/  IMAD.MOV.U32 R6, RZ, RZ, R14 ;  /* 0x000000ffff067224 */ /* 0x000fe400078e000e */
[----:B------:R-:W-:Y:S01]  /*6990*/  IMAD.MOV.U32 R5, RZ, RZ, R19 ;  /* 0x000000ffff057224 */ /* 0x000fe200078e0013 */
[----:B------:R-:W-:Y:S06]  /*69a0*/  @!P1 BRA `(.L_x_185) ;  /* 0x00000000002c9947 */ /* 0x000fec0003800000 */
        /* <DEDUP_REMOVED lines=9> */
[----:B------:R-:W-:-:S04]  /*6a40*/  IMAD.WIDE.U32.X R4, R19, UR7, R4, P3 ;  /* 0x0000000713047c25 */ /* 0x000fc800098e0404 */
[----:B------:R-:W-:-:S07]  /*6a50*/  IMAD.MOV.U32 R6, RZ, RZ, R4 ;  /* 0x000000ffff067224 */ /* 0x000fce00078e0004 */
.L_x_185:
[----:B------:R-:W-:Y:S01]  /*6a60*/  ULDC UR4, c[0x0][0x648] ;  /* 0x0001920000047ab9 */ /* 0x000fe20000000800 */
[----:B------:R-:W-:Y:S01]  /*6a70*/  LOP3.LUT R4, R20, UR16, RZ, 0xc0, !PT ;  /* 0x0000001014047c12 */ /* 0x000fe2000f8ec0ff */
[----:B------:R-:W-:Y:S01]  /*6a80*/  ULDC UR5, c[0x0][0x610] ;  /* 0x0001840000057ab9 */ /* 0x000fe20000000800 */
[----:B------:R-:W-:Y:S01]  /*6a90*/  SHF.R.U64 R5, R6, UR4, R5 ;  /* 0x0000000406057c19 */ /* 0x000fe20008001205 */
[----:B------:R-:W-:Y:S01]  /*6aa0*/  ULDC UR4, c[0x0][0x638] ;  /* 0x00018e0000047ab9 */ /* 0x000fe20000000800 */
[----:B------:R-:W-:-:S03]  /*6ab0*/  LOP3.LUT R15, R15, UR15, RZ, 0xc0, !PT ;  /* 0x0000000f0f0f7c12 */ /* 0x000fc6000f8ec0ff */
[----:B------:R-:W-:Y:S02]  /*6ac0*/  IMAD.MOV R7, RZ, RZ, -R5 ;  /* 0x000000ffff077224 */ /* 0x000fe400078e0a05 */
[----:B------:R-:W-:Y:S02]  /*6ad0*/  IMAD R4, R5, UR17, R4 ;  /* 0x0000001105047c24 */ /* 0x000fe4000f8e0204 */
[----:B------:R-:W-:Y:S01]  /*6ae0*/  IMAD R14, R7, UR4, R14 ;  /* 0x00000004070e7c24 */ /* 0x000fe2000f8e020e */
[----:B------:R-:W-:Y:S01]  /*6af0*/  ULDC UR4, c[0x0][0x600] ;  /* 0x0001800000047ab9 */ /* 0x000fe20000000800 */
[----:B------:R-:W-:Y:S02]  /*6b00*/  IMAD R13, R4, UR5, R13 ;  /* 0x00000005040d7c24 */ /* 0x000fe4000f8e020d */
[----:B------:R-:W-:Y:S02]  /*6b10*/  IMAD R14, R14, UR4, R15 ;  /* 0x000000040e0e7c24 */ /* 0x000fe4000f8e020f */
[----:B------:R-:W-:-:S03]  /*6b20*/  IMAD.MOV.U32 R4, RZ, RZ, 0x1 ;  /* 0x00000001ff047424 */ /* 0x000fc600078e00ff */
[----:B------:R-:W-:Y:S02]  /*6b30*/  SEL R19, R14, R13, !P4 ;  /* 0x0000000d0e137207 */ /* 0x000fe40006000000 */
[----:B------:R-:W-:-:S07]  /*6b40*/  SEL R22, R13, R14, !P4 ;  /* 0x0000000e0d167207 */ /* 0x000fce0006000000 */
.L_x_183:
[----:B------:R-:W-:Y:S05]  /*6b50*/  BSYNC B1 ;  /* 0x0000000000017941 */ /* 0x000fea0003800000 */
.L_x_182:
[----:B------:R-:W-:-:S13]  /*6b60*/  LOP3.LUT P1, RZ, R4, 0xff, RZ, 0xc0, !PT ;  /* 0x000000ff04ff7812 */ /* 0x000fda000782c0ff */
[----:B------:R-:W-:Y:S05]  /*6b70*/  @P1 BRA `(.L_x_186) ;  /* 0xfffffff4002c1947 */ /* 0x000fea000383ffff */
[----:B------:R-:W-:Y:S05]  /*6b80*/  BSYNC B0 ;  /* 0x0000000000007941 */ /* 0x000fea0003800000 */
.L_x_174:
[----:B------:R-:W-:-:S03]  /*6b90*/  UMOV UR4, 0xffffffff ;  /* 0xffffffff00047882 */ /* 0x000fc60000000000 */
[----:B------:R-:W-:Y:S05]  /*6ba0*/  BRA.DIV UR4, `(.L_x_187) ;  /* 0x0000001604ec7947 */ /* 0x000fea000b800000 */
[----:B------:R-:W-:-:S13]  /*6bb0*/  ELECT P6, URZ, PT ;  /* 0x00000000003f782f */ /* 0x000fda00038c0000 */
.L_x_236:
[----:B------:R-:W-:Y:S04]  /*6bc0*/  BSSY B0, `(.L_x_188) ;  /* 0x0000154000007945 */ /* 0x000fe80003800000 */
[----:B------:R-:W-:Y:S05]  /*6bd0*/  @!P6 BRA `(.L_x_189) ;  /* 0x000000140048e947 */ /* 0x000fea0003800000 */
[----:B------:R-:W-:-:S04]  /*6be0*/  LOP3.LUT R23, R23, 0x2, RZ, 0xfc, !PT ;  /* 0x0000000217177812 */ /* 0x000fc800078efcff */
[----:B------:R-:W-:-:S13]  /*6bf0*/  ISETP.NE.AND P0, PT, R23, 0x3, PT ;  /* 0x000000031700780c */ /* 0x000fda0003f05270 */
[----:B------:R-:W-:Y:S05]  /*6c00*/  @!P0 BRA `(.L_x_190) ;  /* 0x0000000000048947 */ /* 0x000fea0003800000 */
[----:B------:R-:W-:Y:S01]  /*6c10*/  BPT.TRAP 0x1 ;  /* 0x000000040000795c */ /* 0x000fe20000300000 */
.L_x_190:
[----:B------:R-:W0:Y:S01]  /*6c20*/  S2R R5, SR_CgaCtaId ;  /* 0x0000000000057919 */ /* 0x000e220000008800 */
[----:B------:R-:W-:Y:S02]  /*6c30*/  MOV R0, 0x400 ;  /* 0x0000040000007802 */ /* 0x000fe40000000f00 */
[----:B------:R-:W-:Y:S02]  /*6c40*/  SHF.L.U32 R2, R3, 0x1f, RZ ;  /* 0x0000001f03027819 */ /* 0x000fe400000006ff */
[----:B0-----:R-:W-:-:S05]  /*6c50*/  LEA R5, R5, R0, 0x18 ;  /* 0x0000000005057211 */ /* 0x001fca00078ec0ff */
[----:B------:R-:W-:-:S04]  /*6c60*/  VIADD R5, R5, 0x128 ;  /* 0x0000012805057836 */ /* 0x000fc80000000000 */
[C---:B------:R-:W-:Y:S02]  /*6c70*/  IMAD R7, R8.reuse, 0x8, R5 ;  /* 0x0000000808077824 */ /* 0x040fe400078e0205 */
[----:B------:R-:W-:Y:S02]  /*6c80*/  VIADD R8, R8, 0x1 ;  /* 0x0000000108087836 */ /* 0x000fe40000000000 */
[----:B------:R-:W0:Y:S03]  /*6c90*/  SYNCS.PHASECHK.TRANS64.TRYWAIT P0, [R7+URZ], R2 ;  /* 0x00000002070075a7 */ /* 0x000e26000800017f */
[----:B------:R-:W-:-:S04]  /*6ca0*/  ISETP.NE.AND P1, PT, R8, 0x25, PT ;  /* 0x000000250800780c */ /* 0x000fc80003f25270 */
[----:B------:R-:W-:Y:S02]  /*6cb0*/  SEL R0, RZ, 0x1, P1 ;  /* 0x00000001ff007807 */ /* 0x000fe40000800000 */
[----:B------:R-:W-:Y:S02]  /*6cc0*/  SEL R8, R8, RZ, P1 ;  /* 0x000000ff08087207 */ /* 0x000fe40000800000 */
[----:B------:R-:W-:-:S03]  /*6cd0*/  LOP3.LUT R9, R3, R0, RZ, 0x3c, !PT ;  /* 0x0000000003097212 */ /* 0x000fc600078e3cff */
[----:B------:R-:W-:Y:S01]  /*6ce0*/  IMAD R6, R8, 0x8, R5 ;  /* 0x0000000808067824 */ /* 0x000fe200078e0205 */
[----:B------:R-:W-:Y:S01]  /*6cf0*/  SHF.L.U32 R3, R9, 0x1f, RZ ;  /* 0x0000001f09037819 */ /* 0x000fe200000006ff */
[----:B0-----:R-:W-:Y:S06]  /*6d00*/  @!P0 BRA `(.L_x_191) ;  /* 0x0000001400b48947 */ /* 0x001fec0003800000 */
.L_x_237:
[----:B------:R-:W1:Y:S01]  /*6d10*/  SYNCS.PHASECHK.TRANS64.TRYWAIT P0, [R6+URZ], R3 ;  /* 0x00000003060075a7 */ /* 0x000e62000800017f */
[----:B------:R-:W-:-:S05]  /*6d20*/  VIADD R0, R8, 0x1 ;  /* 0x0000000108007836 */ /* 0x000fca0000000000 */
[----:B------:R-:W-:-:S04]  /*6d30*/  ISETP.NE.AND P1, PT, R0, 0x25, PT ;  /* 0x000000250000780c */ /* 0x000fc80003f25270 */
[----:B0-----:R-:W-:Y:S02]  /*6d40*/  SEL R2, RZ, 0x1, P1 ;  /* 0x00000001ff027807 */ /* 0x001fe40000800000 */
[----:B------:R-:W-:Y:S02]  /*6d50*/  SEL R0, R0, RZ, P1 ;  /* 0x000000ff00007207 */ /* 0x000fe40000800000 */
[----:B------:R-:W-:-:S03]  /*6d60*/  LOP3.LUT R9, R9, R2, RZ, 0x3c, !PT ;  /* 0x0000000209097212 */ /* 0x000fc600078e3cff */
[----:B------:R-:W-:Y:S01]  /*6d70*/  IMAD R7, R0, 0x8, R5 ;  /* 0x0000000800077824 */ /* 0x000fe200078e0205 */
[----:B------:R-:W-:Y:S01]  /*6d80*/  SHF.L.U32 R4, R9, 0x1f, RZ ;  /* 0x0000001f09047819 */ /* 0x000fe200000006ff */
[----:B-1----:R-:W-:Y:S06]  /*6d90*/  @!P0 BRA `(.L_x_192) ;  /* 0x0000001400a48947 */ /* 0x002fec0003800000 */
.L_x_238:
[----:B------:R-:W1:Y:S01]  /*6da0*/  SYNCS.PHASECHK.TRANS64.TRYWAIT P0, [R7+URZ], R4 ;  /* 0x00000004070075a7 */ /* 0x000e62000800017f */
[----:B------:R-:W-:-:S05]  /*6db0*/  VIADD R0, R0, 0x1 ;  /* 0x0000000100007836 */ /* 0x000fca0000000000 */
[----:B------:R-:W-:-:S04]  /*6dc0*/  ISETP.NE.AND P1, PT, R0, 0x25, PT ;  /* 0x000000250000780c */ /* 0x000fc80003f25270 */
[----:B------:R-:W-:Y:S02]  /*6dd0*/  SEL R2, RZ, 0x1, P1 ;  /* 0x00000001ff027807 */ /* 0x000fe40000800000 */
[----:B------:R-:W-:Y:S02]  /*6de0*/  SEL R0, R0, RZ, P1 ;  /* 0x000000ff00007207 */ /* 0x000fe40000800000 */
[----:B------:R-:W-:-:S03]  /*6df0*/  LOP3.LUT R9, R9, R2, RZ, 0x3c, !PT ;  /* 0x0000000209097212 */ /* 0x000fc600078e3cff */
[----:B0-----:R-:W-:Y:S01]  /*6e00*/  IMAD R6, R0, 0x8, R5 ;  /* 0x0000000800067824 */ /* 0x001fe200078e0205 */
[----:B------:R-:W-:Y:S01]  /*6e10*/  SHF.L.U32 R3, R9, 0x1f, RZ ;  /* 0x0000001f09037819 */ /* 0x000fe200000006ff */
[----:B-1----:R-:W-:Y:S06]  /*6e20*/  @!P0 BRA `(.L_x_193) ;  /* 0x0000001400948947 */ /* 0x002fec0003800000 */
.L_x_239:
        /* <DEDUP_REMOVED lines=9> */
.L_x_240:
        /* <DEDUP_REMOVED lines=9> */
.L_x_241:
        /* <DEDUP_REMOVED lines=9> */
.L_x_242:
        /* <DEDUP_REMOVED lines=9> */
.L_x_243:
        /* <DEDUP_REMOVED lines=9> */
.L_x_244:
        /* <DEDUP_REMOVED lines=9> */
.L_x_245:
        /* <DEDUP_REMOVED lines=9> */
.L_x_246:
        /* <DEDUP_REMOVED lines=9> */
.L_x_247:
        /* <DEDUP_REMOVED lines=9> */
.L_x_248:
        /* <DEDUP_REMOVED lines=9> */
.L_x_249:
        /* <DEDUP_REMOVED lines=9> */
.L_x_250:
        /* <DEDUP_REMOVED lines=9> */
.L_x_251:
        /* <DEDUP_REMOVED lines=9> */
.L_x_252:
        /* <DEDUP_REMOVED lines=9> */
.L_x_253:
        /* <DEDUP_REMOVED lines=9> */
.L_x_254:
        /* <DEDUP_REMOVED lines=9> */
.L_x_255:
        /* <DEDUP_REMOVED lines=9> */
.L_x_256:
        /* <DEDUP_REMOVED lines=9> */
.L_x_257:
        /* <DEDUP_REMOVED lines=9> */
.L_x_258:
        /* <DEDUP_REMOVED lines=9> */
.L_x_259:
        /* <DEDUP_REMOVED lines=9> */
.L_x_260:
        /* <DEDUP_REMOVED lines=9> */
.L_x_261:
        /* <DEDUP_REMOVED lines=9> */
.L_x_262:
        /* <DEDUP_REMOVED lines=9> */
.L_x_263:
        /* <DEDUP_REMOVED lines=9> */
.L_x_264:
        /* <DEDUP_REMOVED lines=9> */
.L_x_265:
        /* <DEDUP_REMOVED lines=9> */
.L_x_266:
        /* <DEDUP_REMOVED lines=9> */
.L_x_267:
        /* <DEDUP_REMOVED lines=9> */
.L_x_268:
        /* <DEDUP_REMOVED lines=9> */
.L_x_269:
        /* <DEDUP_REMOVED lines=9> */
.L_x_270:
        /* <DEDUP_REMOVED lines=9> */
.L_x_271:
[----:B------:R-:W1:Y:S01]  /*8030*/  SYNCS.PHASECHK.TRANS64.TRYWAIT P0, [R6+URZ], R3 ;  /* 0x00000003060075a7 */ /* 0x000e62000800017f */
[----:B------:R-:W-:-:S05]  /*8040*/  VIADD R0, R0, 0x1 ;  /* 0x0000000100007836 */ /* 0x000fca0000000000 */
[----:B------:R-:W-:-:S04]  /*8050*/  ISETP.NE.AND P1, PT, R0, 0x25, PT ;  /* 0x000000250000780c */ /* 0x000fc80003f25270 */
[----:B------:R-:W-:Y:S02]  /*8060*/  SEL R2, RZ, 0x1, P1 ;  /* 0x00000001ff027807 */ /* 0x000fe40000800000 */
[----:B------:R-:W-:Y:S02]  /*8070*/  SEL R0, R0, RZ, P1 ;  /* 0x000000ff00007207 */ /* 0x000fe40000800000 */
[----:B------:R-:W-:Y:S01]  /*8080*/  LOP3.LUT R2, R9, R2, RZ, 0x3c, !PT ;  /* 0x0000000209027212 */ /* 0x000fe200078e3cff */
[----:B-1----:R-:W-:Y:S06]  /*8090*/  @!P0 BRA `(.L_x_226) ;  /* 0x0000000c008c8947 */ /* 0x002fec0003800000 */
.L_x_272:
[----:B------:R-:W-:Y:S01]  /*80a0*/  IMAD R5, R0, 0x8, R5 ;  /* 0x0000000800057824 */ /* 0x000fe200078e0205 */
[----:B------:R-:W-:-:S07]  /*80b0*/  SHF.L.U32 R0, R2, 0x1f, RZ ;  /* 0x0000001f02007819 */ /* 0x000fce00000006ff */
.L_x_227:
[----:B--2---:R2:W3:Y:S02]  /*80c0*/  SYNCS.PHASECHK.TRANS64.TRYWAIT P0, [R5+URZ], R0 ;  /* 0x00000000050075a7 */ /* 0x0044e4000800017f */
[----:B---3--:R-:W-:Y:S05]  /*80d0*/  @!P0 NANOSLEEP.SYNCS 0x989680 ;  /* 0x009896800000895d */ /* 0x008fea0003900000 */
[----:B------:R-:W3:Y:S02]  /*80e0*/  @!P0 SYNCS.PHASECHK.TRANS64 P0, [R5+URZ], R0 ;  /* 0x00000000050085a7 */ /* 0x000ee4000800007f */
[----:B---3--:R-:W-:Y:S05]  /*80f0*/  @!P0 BRA `(.L_x_227) ;  /* 0xfffffffc00f08947 */ /* 0x008fea000383ffff */
.L_x_189:
[----:B------:R-:W-:Y:S05]  /*8100*/  BSYNC B0 ;  /* 0x0000000000007941 */ /* 0x000fea0003800000 */
.L_x_188:
[----:B------:R-:W-:Y:S05]  /*8110*/  EXIT ;  /* 0x000000000000794d */ /* 0x000fea0003800000 */
.L_x_20:
[----:B-1----:R-:W-:-:S04]  /*8120*/  IMAD.U32 R3, RZ, RZ, UR43 ;  /* 0x0000002bff037e24 */ /* 0x002fc8000f8e00ff */
[----:B------:R1:W2:Y:S03]  /*8130*/  SYNCS.PHASECHK.TRANS64.TRYWAIT P0, [R3+URZ+-0x8], R0 ;  /* 0xfffff800030075a7 */ /* 0x0002a6000800017f */
[----:B--2---:R-:W-:Y:S05]  /*8140*/  @!P0 NANOSLEEP.SYNCS 0x989680 ;  /* 0x009896800000895d */ /* 0x004fea0003900000 */
[----:B------:R-:W2:Y:S02]  /*8150*/  @!P0 SYNCS.PHASECHK.TRANS64 P0, [R3+URZ+-0x8], R0 ;  /* 0xfffff800030085a7 */ /* 0x000ea4000800007f */
[----:B--2---:R-:W-:Y:S05]  /*8160*/  @!P0 BRA `(.L_x_20) ;  /* 0xfffffffc00ec8947 */ /* 0x004fea000383ffff */
[----:B------:R-:W-:Y:S05]  /*8170*/  BRA `(.L_x_228) ;  /* 0xffffff9800ac7947 */ /* 0x000fea000383ffff */
.L_x_25:
[----:B--2---:R2:W3:Y:S02]  /*8180*/  SYNCS.PHASECHK.TRANS64.TRYWAIT P1, [R3+URZ], R0 ;  /* 0x00000000030075a7 */ /* 0x0044e4000802017f */
[----:B---3--:R-:W-:Y:S05]  /*8190*/  @!P1 NANOSLEEP.SYNCS 0x989680 ;  /* 0x009896800000995d */ /* 0x008fea0003900000 */
[----:B------:R-:W3:Y:S02]  /*81a0*/  @!P1 SYNCS.PHASECHK.TRANS64 P1, [R3+URZ], R0 ;  /* 0x00000000030095a7 */ /* 0x000ee4000802007f */
[----:B---3--:R-:W-:Y:S05]  /*81b0*/  @!P1 BRA `(.L_x_25) ;  /* 0xfffffffc00f09947 */ /* 0x008fea000383ffff */
[----:B------:R-:W-:Y:S05]  /*81c0*/  BRA `(.L_x_24) ;  /* 0xffffff9c001c7947 */ /* 0x000fea000383ffff */
.L_x_30:
[----:B--2---:R-:W-:-:S04]  /*81d0*/  IMAD.U32 R5, RZ, RZ, UR4 ;  /* 0x00000004ff057e24 */ /* 0x004fc8000f8e00ff */
[----:B------:R2:W3:Y:S03]  /*81e0*/  SYNCS.PHASECHK.TRANS64.TRYWAIT P1, [R5+URZ], R4 ;  /* 0x00000004050075a7 */ /* 0x0004e6000802017f */
[----:B---3--:R-:W-:Y:S05]  /*81f0*/  @!P1 NANOSLEEP.SYNCS 0x989680 ;  /* 0x009896800000995d */ /* 0x008fea0003900000 */
[----:B------:R-:W3:Y:S02]  /*8200*/  @!P1 SYNCS.PHASECHK.TRANS64 P1, [R5+URZ], R4 ;  /* 0x00000004050095a7 */ /* 0x000ee4000802007f */
[----:B---3--:R-:W-:Y:S05]  /*8210*/  @!P1 BRA `(.L_x_30) ;  /* 0xfffffffc00ec9947 */ /* 0x008fea000383ffff */
[----:B------:R-:W-:Y:S05]  /*8220*/  BRA `(.L_x_29) ;  /* 0xffffff9c00787947 */ /* 0x000fea000383ffff */
.L_x_38:
[----:B0-----:R-:W-:-:S04]  /*8230*/  IMAD.U32 R3, RZ, RZ, UR43 ;  /* 0x0000002bff037e24 */ /* 0x001fc8000f8e00ff */
[----:B------:R0:W1:Y:S03]  /*8240*/  SYNCS.PHASECHK.TRANS64.TRYWAIT P0, [R3+URZ+0x8], R0 ;  /* 0x00000800030075a7 */ /* 0x000066000800017f */
[----:B-1----:R-:W-:Y:S05]  /*8250*/  @!P0 NANOSLEEP.SYNCS 0x989680 ;  /* 0x009896800000895d */ /* 0x002fea0003900000 */
[----:B------:R-:W1:Y:S02]  /*8260*/  @!P0 SYNCS.PHASECHK.TRANS64 P0, [R3+URZ+0x8], R0 ;  /* 0x00000800030085a7 */ /* 0x000e64000800007f */
[----:B-1----:R-:W-:Y:S05]  /*8270*/  @!P0 BRA `(.L_x_38) ;  /* 0xfffffffc00ec8947 */ /* 0x002fea000383ffff */
[----:B------:R-:W-:Y:S05]  /*8280*/  BRA `(.L_x_229) ;  /* 0xffffffa000787947 */ /* 0x000fea000383ffff */
.L_x_175:
[----:B------:R-:W-:Y:S01]  /*8290*/  BSSY B1, `(.L_x_230) ;  /* 0x0000006000017945 */ /* 0x000fe20003800000 */
[----:B------:R-:W-:-:S07]  /*82a0*/  IMAD.MOV.U32 R15, RZ, RZ, -0x1 ;  /* 0xffffffffff0f7424 */ /* 0x000fce00078e00ff */
[----:B-----5:R-:W-:Y:S05]  /*82b0*/  WARPSYNC.COLLECTIVE R15, `(.L_x_231) ;  /* 0x000000000f0c7348 */ /* 0x020fea0003c00000 */
[----:B------:R-:W-:Y:S02]  /*82c0*/  ELECT P6, UR62, PT ;  /* 0x00000000003e782f */ /* 0x000fe400038c0000 */
[----:B------:R-:W-:Y:S01]  /*82d0*/  MOV R14, UR62 ;  /* 0x0000003e000e7c02 */ /* 0x000fe20008000f00 */
[----:B-----5:R-:W-:Y:S10]  /*82e0*/  ENDCOLLECTIVE ;  /* 0x000000000000791b */ /* 0x020ff40003800000 */
.L_x_231:
[----:B------:R-:W-:Y:S05]  /*82f0*/  BSYNC B1 ;  /* 0x0000000000017941 */ /* 0x000fea0003800000 */
.L_x_230:
[----:B------:R-:W-:Y:S05]  /*8300*/  BRA `(.L_x_232) ;  /* 0xffffffdc00547947 */ /* 0x000fea000383ffff */
.L_x_178:
[----:B0-----:R0:W1:Y:S02]  /*8310*/  SYNCS.PHASECHK.TRANS64.TRYWAIT P1, [R14+URZ+0x128], R5 ;  /* 0x000128050e0075a7 */ /* 0x001064000802017f */
[----:B-1----:R-:W-:Y:S05]  /*8320*/  @!P1 NANOSLEEP.SYNCS 0x989680 ;  /* 0x009896800000995d */ /* 0x002fea0003900000 */
[----:B------:R-:W1:Y:S02]  /*8330*/  @!P1 SYNCS.PHASECHK.TRANS64 P1, [R14+URZ+0x128], R5 ;  /* 0x000128050e0095a7 */ /* 0x000e64000802007f */
[----:B-1----:R-:W-:Y:S05]  /*8340*/  @!P1 BRA `(.L_x_178) ;  /* 0xfffffffc00f09947 */ /* 0x002fea000383ffff */
[----:B------:R-:W-:Y:S05]  /*8350*/  BRA `(.L_x_233) ;  /* 0xffffffdc00887947 */ /* 0x000fea000383ffff */
.L_x_187:
[----:B------:R-:W-:Y:S01]  /*8360*/  BSSY B0, `(.L_x_234) ;  /* 0x0000006000007945 */ /* 0x000fe20003800000 */
[----:B------:R-:W-:-:S07]  /*8370*/  IMAD.MOV.U32 R15, RZ, RZ, -0x1 ;  /* 0xffffffffff0f7424 */ /* 0x000fce00078e00ff */
[----:B-----5:R-:W-:Y:S05]  /*8380*/  WARPSYNC.COLLECTIVE R15, `(.L_x_235) ;  /* 0x000000000f0c7348 */ /* 0x020fea0003c00000 */
[----:B------:R-:W-:Y:S02]  /*8390*/  ELECT P6, UR62, PT ;  /* 0x00000000003e782f */ /* 0x000fe400038c0000 */
[----:B------:R-:W-:Y:S01]  /*83a0*/  MOV R14, UR62 ;  /* 0x0000003e000e7c02 */ /* 0x000fe20008000f00 */
[----:B-----5:R-:W-:Y:S10]  /*83b0*/  ENDCOLLECTIVE ;  /* 0x000000000000791b */ /* 0x020ff40003800000 */
.L_x_235:
[----:B------:R-:W-:Y:S05]  /*83c0*/  BSYNC B0 ;  /* 0x0000000000007941 */ /* 0x000fea0003800000 */
.L_x_234:
[----:B------:R-:W-:Y:S05]  /*83d0*/  BRA `(.L_x_236) ;  /* 0xffffffe400f87947 */ /* 0x000fea000383ffff */
.L_x_191:
[----:B0-----:R0:W1:Y:S02]  /*83e0*/  SYNCS.PHASECHK.TRANS64.TRYWAIT P0, [R7+URZ], R2 ;  /* 0x00000002070075a7 */ /* 0x001064000800017f */
[----:B-1----:R-:W-:Y:S05]  /*83f0*/  @!P0 NANOSLEEP.SYNCS 0x989680 ;  /* 0x009896800000895d */ /* 0x002fea0003900000 */
[----:B------:R-:W1:Y:S02]  /*8400*/  @!P0 SYNCS.PHASECHK.TRANS64 P0, [R7+URZ], R2 ;  /* 0x00000002070085a7 */ /* 0x000e64000800007f */
[----:B-1----:R-:W-:Y:S05]  /*8410*/  @!P0 BRA `(.L_x_191) ;  /* 0xfffffffc00f08947 */ /* 0x002fea000383ffff */
[----:B------:R-:W-:Y:S05]  /*8420*/  BRA `(.L_x_237) ;  /* 0xffffffe800387947 */ /* 0x000fea000383ffff */
.L_x_192:
[----:B0-----:R0:W1:Y:S02]  /*8430*/  SYNCS.PHASECHK.TRANS64.TRYWAIT P0, [R6+URZ], R3 ;  /* 0x00000003060075a7 */ /* 0x001064000800017f */
[----:B-1----:R-:W-:Y:S05]  /*8440*/  @!P0 NANOSLEEP.SYNCS 0x989680 ;  /* 0x009896800000895d */ /* 0x002fea0003900000 */
[----:B------:R-:W1:Y:S02]  /*8450*/  @!P0 SYNCS.PHASECHK.TRANS64 P0, [R6+URZ], R3 ;  /* 0x00000003060085a7 */ /* 0x000e64000800007f */
[----:B-1----:R-:W-:Y:S05]  /*8460*/  @!P0 BRA `(.L_x_192) ;  /* 0xfffffffc00f08947 */ /* 0x002fea000383ffff */
[----:B------:R-:W-:Y:S05]  /*8470*/  BRA `(.L_x_238) ;  /* 0xffffffe800487947 */ /* 0x000fea000383ffff */
.L_x_193:
[----:B0-----:R0:W1:Y:S02]  /*8480*/  SYNCS.PHASECHK.TRANS64.TRYWAIT P0, [R7+URZ], R4 ;  /* 0x00000004070075a7 */ /* 0x001064000800017f */
[----:B-1----:R-:W-:Y:S05]  /*8490*/  @!P0 NANOSLEEP.SYNCS 0x989680 ;  /* 0x009896800000895d */ /* 0x002fea0003900000 */
[----:B------:R-:W1:Y:S02]  /*84a0*/  @!P0 SYNCS.PHASECHK.TRANS64 P0, [R7+URZ], R4 ;  /* 0x00000004070085a7 */ /* 0x000e64000800007f */
[----:B-1----:R-:W-:Y:S05]  /*84b0*/  @!P0 BRA `(.L_x_193) ;  /* 0xfffffffc00f08947 */ /* 0x002fea000383ffff */
[----:B------:R-:W-:Y:S05]  /*84c0*/  BRA `(.L_x_239) ;  /* 0xffffffe800587947 */ /* 0x000fea000383ffff */
.L_x_194:
[----:B0-----:R0:W1:Y:S02]  /*84d0*/  SYNCS.PHASECHK.TRANS64.TRYWAIT P0, [R6+URZ], R3 ;  /* 0x00000003060075a7 */ /* 0x001064000800017f */
[----:B-1----:R-:W-:Y:S05]  /*84e0*/  @!P0 NANOSLEEP.SYNCS 0x989680 ;  /* 0x009896800000895d */ /* 0x002fea0003900000 */
[----:B------:R-:W1:Y:S02]  /*84f0*/  @!P0 SYNCS.PHASECHK.TRANS64 P0, [R6+URZ], R3 ;  /* 0x00000003060085a7 */ /* 0x000e64000800007f */
[----:B-1----:R-:W-:Y:S05]  /*8500*/  @!P0 BRA `(.L_x_194) ;  /* 0xfffffffc00f08947 */ /* 0x002fea000383ffff */
[----:B------:R-:W-:Y:S05]  /*8510*/  BRA `(.L_x_240) ;  /* 0xffffffe800687947 */ /* 0x000fea000383ffff */
.L_x_195:
[----:B0-----:R0:W1:Y:S02]  /*8520*/  SYNCS.PHASECHK.TRANS64.TRYWAIT P0, [R7+URZ], R4 ;  /* 0x00000004070075a7 */ /* 0x001064000800017f */
[----:B-1----:R-:W-:Y:S05]  /*8530*/  @!P0 NANOSLEEP.SYNCS 0x989680 ;  /* 0x009896800000895d */ /* 0x002fea0003900000 */
[----:B------:R-:W1:Y:S02]  /*8540*/  @!P0 SYNCS.PHASECHK.TRANS64 P0, [R7+URZ], R4 ;  /* 0x00000004070085a7 */ /* 0x000e64000800007f */
[----:B-1----:R-:W-:Y:S05]  /*8550*/  @!P0 BRA `(.L_x_195) ;  /* 0xfffffffc00f08947 */ /* 0x002fea000383ffff */
[----:B------:R-:W-:Y:S05]  /*8560*/  BRA `(.L_x_241) ;  /* 0xffffffe800787947 */ /* 0x000fea000383ffff */
.L_x_196:
[----:B0-----:R0:W1:Y:S02]  /*8570*/  SYNCS.PHASECHK.TRANS64.TRYWAIT P0, [R6+URZ], R3 ;  /* 0x00000003060075a7 */ /* 0x001064000800017f */
[----:B-1----:R-:W-:Y:S05]  /*8580*/  @!P0 NANOSLEEP.SYNCS 0x989680 ;  /* 0x009896800000895d */ /* 0x002fea0003900000 */
[----:B------:R-:W1:Y:S02]  /*8590*/  @!P0 SYNCS.PHASECHK.TRANS64 P0, [R6+URZ], R3 ;  /* 0x00000003060085a7 */ /* 0x000e64000800007f */
[----:B-1----:R-:W-:Y:S05]  /*85a0*/  @!P0 BRA `(.L_x_196) ;  /* 0xfffffffc00f08947 */ /* 0x002fea000383ffff */
[----:B------:R-:W-:Y:S05]  /*85b0*/  BRA `(.L_x_242) ;  /* 0xffffffe800887947 */ /* 0x000fea000383ffff */
.L_x_197:
[----:B0-----:R0:W1:Y:S02]  /*85c0*/  SYNCS.PHASECHK.TRANS64.TRYWAIT P0, [R7+URZ], R4 ;  /* 0x00000004070075a7 */ /* 0x001064000800017f */
[----:B-1----:R-:W-:Y:S05]  /*85d0*/  @!P0 NANOSLEEP.SYNCS 0x989680 ;  /* 0x009896800000895d */ /* 0x002fea0003900000 */
[----:B------:R-:W1:Y:S02]  /*85e0*/  @!P0 SYNCS.PHASECHK.TRANS64 P0, [R7+URZ], R4 ;  /* 0x00000004070085a7 */ /* 0x000e64000800007f */
[----:B-1----:R-:W-:Y:S05]  /*85f0*/  @!P0 BRA `(.L_x_197) ;  /* 0xfffffffc00f08947 */ /* 0x002fea000383ffff */
[----:B------:R-:W-:Y:S05]  /*8600*/  BRA `(.L_x_243) ;  /* 0xffffffe800987947 */ /* 0x000fea000383ffff */
.L_x_198:
[----:B0-----:R0:W1:Y:S02]  /*8610*/  SYNCS.PHASECHK.TRANS64.TRYWAIT P0, [R6+URZ], R3 ;  /* 0x00000003060075a7 */ /* 0x001064000800017f */
[----:B-1----:R-:W-:Y:S05]  /*8620*/  @!P0 NANOSLEEP.SYNCS 0x989680 ;  /* 0x009896800000895d */ /* 0x002fea0003900000 */
[----:B------:R-:W1:Y:S02]  /*8630*/  @!P0 SYNCS.PHASECHK.TRANS64 P0, [R6+URZ], R3 ;  /* 0x00000003060085a7 */ /* 0x000e64000800007f */
[----:B-1----:R-:W-:Y:S05]  /*8640*/  @!P0 BRA `(.L_x_198) ;  /* 0xfffffffc00f08947 */ /* 0x002fea000383ffff */
[----:B------:R-:W-:Y:S05]  /*8650*/  BRA `(.L_x_244) ;  /* 0xffffffe800a87947 */ /* 0x000fea000383ffff */
.L_x_199:
[----:B0-----:R0:W1:Y:S02]  /*8660*/  SYNCS.PHASECHK.TRANS64.TRYWAIT P0, [R7+URZ], R4 ;  /* 0x00000004070075a7 */ /* 0x001064000800017f */
[----:B-1----:R-:W-:Y:S05]  /*8670*/  @!P0 NANOSLEEP.SYNCS 0x989680 ;  /* 0x009896800000895d */ /* 0x002fea0003900000 */
[----:B------:R-:W1:Y:S02]  /*8680*/  @!P0 SYNCS.PHASECHK.TRANS64 P0, [R7+URZ], R4 ;  /* 0x00000004070085a7 */ /* 0x000e64000800007f */
[----:B-1----:R-:W-:Y:S05]  /*8690*/  @!P0 BRA `(.L_x_199) ;  /* 0xfffffffc00f08947 */ /* 0x002fea000383ffff */
[----:B------:R-:W-:Y:S05]  /*86a0*/  BRA `(.L_x_245) ;  /* 0xffffffe800b87947 */ /* 0x000fea000383ffff */
.L_x_200:
[----:B0-----:R0:W1:Y:S02]  /*86b0*/  SYNCS.PHASECHK.TRANS64.TRYWAIT P0, [R6+URZ], R3 ;  /* 0x00000003060075a7 */ /* 0x001064000800017f */
[----:B-1----:R-:W-:Y:S05]  /*86c0*/  @!P0 NANOSLEEP.SYNCS 0x989680 ;  /* 0x009896800000895d */ /* 0x002fea0003900000 */
[----:B------:R-:W1:Y:S02]  /*86d0*/  @!P0 SYNCS.PHASECHK.TRANS64 P0, [R6+URZ], R3 ;  /* 0x00000003060085a7 */ /* 0x000e64000800007f */
[----:B-1----:R-:W-:Y:S05]  /*86e0*/  @!P0 BRA `(.L_x_200) ;  /* 0xfffffffc00f08947 */ /* 0x002fea000383ffff */
[----:B------:R-:W-:Y:S05]  /*86f0*/  BRA `(.L_x_246) ;  /* 0xffffffe800c87947 */ /* 0x000fea000383ffff */
.L_x_201:
[----:B0-----:R0:W1:Y:S02]  /*8700*/  SYNCS.PHASECHK.TRANS64.TRYWAIT P0, [R7+URZ], R4 ;  /* 0x00000004070075a7 */ /* 0x001064000800017f */
[----:B-1----:R-:W-:Y:S05]  /*8710*/  @!P0 NANOSLEEP.SYNCS 0x989680 ;  /* 0x009896800000895d */ /* 0x002fea0003900000 */
[----:B------:R-:W1:Y:S02]  /*8720*/  @!P0 SYNCS.PHASECHK.TRANS64 P0, [R7+URZ], R4 ;  /* 0x00000004070085a7 */ /* 0x000e64000800007f */
[----:B-1----:R-:W-:Y:S05]  /*8730*/  @!P0 BRA `(.L_x_201) ;  /* 0xfffffffc00f08947 */ /* 0x002fea000383ffff */
[----:B------:R-:W-:Y:S05]  /*8740*/  BRA `(.L_x_247) ;  /* 0xffffffe800d87947 */ /* 0x000fea000383ffff */
.L_x_202:
[----:B0-----:R0:W1:Y:S02]  /*8750*/  SYNCS.PHASECHK.TRANS64.TRYWAIT P0, [R6+URZ], R3 ;  /* 0x00000003060075a7 */ /* 0x001064000800017f */
[----:B-1----:R-:W-:Y:S05]  /*8760*/  @!P0 NANOSLEEP.SYNCS 0x989680 ;  /* 0x009896800000895d */ /* 0x002fea0003900000 */
[----:B------:R-:W1:Y:S02]  /*8770*/  @!P0 SYNCS.PHASECHK.TRANS64 P0, [R6+URZ], R3 ;  /* 0x00000003060085a7 */ /* 0x000e64000800007f */
[----:B-1----:R-:W-:Y:S05]  /*8780*/  @!P0 BRA `(.L_x_202) ;  /* 0xfffffffc00f08947 */ /* 0x002fea000383ffff */
[----:B------:R-:W-:Y:S05]  /*8790*/  BRA `(.L_x_248) ;  /* 0xffffffe800e87947 */ /* 0x000fea000383ffff */
.L_x_203:
[----:B0-----:R0:W1:Y:S02]  /*87a0*/  SYNCS.PHASECHK.TRANS64.TRYWAIT P0, [R7+URZ], R4 ;  /* 0x00000004070075a7 */ /* 0x001064000800017f */
[----:B-1----:R-:W-:Y:S05]  /*87b0*/  @!P0 NANOSLEEP.SYNCS 0x989680 ;  /* 0x009896800000895d */ /* 0x002fea0003900000 */
[----:B------:R-:W1:Y:S02]  /*87c0*/  @!P0 SYNCS.PHASECHK.TRANS64 P0, [R7+URZ], R4 ;  /* 0x00000004070085a7 */ /* 0x000e64000800007f */
[----:B-1----:R-:W-:Y:S05]  /*87d0*/  @!P0 BRA `(.L_x_203) ;  /* 0xfffffffc00f08947 */ /* 0x002fea000383ffff */
[----:B------:R-:W-:Y:S05]  /*87e0*/  BRA `(.L_x_249) ;  /* 0xffffffe800f87947 */ /* 0x000fea000383ffff */
.L_x_204:
[----:B0-----:R0:W1:Y:S02]  /*87f0*/  SYNCS.PHASECHK.TRANS64.TRYWAIT P0, [R6+URZ], R3 ;  /* 0x00000003060075a7 */ /* 0x001064000800017f */
[----:B-1----:R-:W-:Y:S05]  /*8800*/  @!P0 NANOSLEEP.SYNCS 0x989680 ;  /* 0x009896800000895d */ /* 0x002fea0003900000 */
[----:B------:R-:W1:Y:S02]  /*8810*/  @!P0 SYNCS.PHASECHK.TRANS64 P0, [R6+URZ], R3 ;  /* 0x00000003060085a7 */ /* 0x000e64000800007f */
[----:B-1----:R-:W-:Y:S05]  /*8820*/  @!P0 BRA `(.L_x_204) ;  /* 0xfffffffc00f08947 */ /* 0x002fea000383ffff */
[----:B------:R-:W-:Y:S05]  /*8830*/  BRA `(.L_x_250) ;  /* 0xffffffec00087947 */ /* 0x000fea000383ffff */
.L_x_205:
[----:B0-----:R0:W1:Y:S02]  /*8840*/  SYNCS.PHASECHK.TRANS64.TRYWAIT P0, [R7+URZ], R4 ;  /* 0x00000004070075a7 */ /* 0x001064000800017f */
[----:B-1----:R-:W-:Y:S05]  /*8850*/  @!P0 NANOSLEEP.SYNCS 0x989680 ;  /* 0x009896800000895d */ /* 0x002fea0003900000 */
[----:B------:R-:W1:Y:S02]  /*8860*/  @!P0 SYNCS.PHASECHK.TRANS64 P0, [R7+URZ], R4 ;  /* 0x00000004070085a7 */ /* 0x000e64000800007f */
[----:B-1----:R-:W-:Y:S05]  /*8870*/  @!P0 BRA `(.L_x_205) ;  /* 0xfffffffc00f08947 */ /* 0x002fea000383ffff */
[----:B------:R-:W-:Y:S05]  /*8880*/  BRA `(.L_x_251) ;  /* 0xffffffec00187947 */ /* 0x000fea000383ffff */
.L_x_206:
[----:B0-----:R0:W1:Y:S02]  /*8890*/  SYNCS.PHASECHK.TRANS64.TRYWAIT P0, [R6+URZ], R3 ;  /* 0x00000003060075a7 */ /* 0x001064000800017f */
[----:B-1----:R-:W-:Y:S05]  /*88a0*/  @!P0 NANOSLEEP.SYNCS 0x989680 ;  /* 0x009896800000895d */ /* 0x002fea0003900000 */
[----:B------:R-:W1:Y:S02]  /*88b0*/  @!P0 SYNCS.PHASECHK.TRANS64 P0, [R6+URZ], R3 ;  /* 0x00000003060085a7 */ /* 0x000e64000800007f */
[----:B-1----:R-:W-:Y:S05]  /*88c0*/  @!P0 BRA `(.L_x_206) ;  /* 0xfffffffc00f08947 */ /* 0x002fea000383ffff */
[----:B------:R-:W-:Y:S05]  /*88d0*/  BRA `(.L_x_252) ;  /* 0xffffffec00287947 */ /* 0x000fea000383ffff */
.L_x_207:
[----:B0-----:R0:W1:Y:S02]  /*88e0*/  SYNCS.PHASECHK.TRANS64.TRYWAIT P0, [R7+URZ], R4 ;  /* 0x00000004070075a7 */ /* 0x001064000800017f */
[----:B-1----:R-:W-:Y:S05]  /*88f0*/  @!P0 NANOSLEEP.SYNCS 0x989680 ;  /* 0x009896800000895d */ /* 0x002fea0003900000 */
[----:B------:R-:W1:Y:S02]  /*8900*/  @!P0 SYNCS.PHASECHK.TRANS64 P0, [R7+URZ], R4 ;  /* 0x00000004070085a7 */ /* 0x000e64000800007f */
[----:B-1----:R-:W-:Y:S05]  /*8910*/  @!P0 BRA `(.L_x_207) ;  /* 0xfffffffc00f08947 */ /* 0x002fea000383ffff */
[----:B------:R-:W-:Y:S05]  /*8920*/  BRA `(.L_x_253) ;  /* 0xffffffec00387947 */ /* 0x000fea000383ffff */
.L_x_208:
[----:B0-----:R0:W1:Y:S02]  /*8930*/  SYNCS.PHASECHK.TRANS64.TRYWAIT P0, [R6+URZ], R3 ;  /* 0x00000003060075a7 */ /* 0x001064000800017f */
[----:B-1----:R-:W-:Y:S05]  /*8940*/  @!P0 NANOSLEEP.SYNCS 0x989680 ;  /* 0x009896800000895d */ /* 0x002fea0003900000 */
[----:B------:R-:W1:Y:S02]  /*8950*/  @!P0 SYNCS.PHASECHK.TRANS64 P0, [R6+URZ], R3 ;  /* 0x00000003060085a7 */ /* 0x000e64000800007f */
[----:B-1----:R-:W-:Y:S05]  /*8960*/  @!P0 BRA `(.L_x_208) ;  /* 0xfffffffc00f08947 */ /* 0x002fea000383ffff */
[----:B------:R-:W-:Y:S05]  /*8970*/  BRA `(.L_x_254) ;  /* 0xffffffec00487947 */ /* 0x000fea000383ffff */
.L_x_209:
[----:B0-----:R0:W1:Y:S02]  /*8980*/  SYNCS.PHASECHK.TRANS64.TRYWAIT P0, [R7+URZ], R4 ;  /* 0x00000004070075a7 */ /* 0x001064000800017f */
[----:B-1----:R-:W-:Y:S05]  /*8990*/  @!P0 NANOSLEEP.SYNCS 0x989680 ;  /* 0x009896800000895d */ /* 0x002fea0003900000 */
[----:B------:R-:W1:Y:S02]  /*89a0*/  @!P0 SYNCS.PHASECHK.TRANS64 P0, [R7+URZ], R4 ;  /* 0x00000004070085a7 */ /* 0x000e64000800007f */
[----:B-1----:R-:W-:Y:S05]  /*89b0*/  @!P0 BRA `(.L_x_209) ;  /* 0xfffffffc00f08947 */ /* 0x002fea000383ffff */
[----:B------:R-:W-:Y:S05]  /*89c0*/  BRA `(.L_x_255) ;  /* 0xffffffec00587947 */ /* 0x000fea000383ffff */
.L_x_210:
[----:B0-----:R0:W1:Y:S02]  /*89d0*/  SYNCS.PHASECHK.TRANS64.TRYWAIT P0, [R6+URZ], R3 ;  /* 0x00000003060075a7 */ /* 0x001064000800017f */
[----:B-1----:R-:W-:Y:S05]  /*89e0*/  @!P0 NANOSLEEP.SYNCS 0x989680 ;  /* 0x009896800000895d */ /* 0x002fea0003900000 */
[----:B------:R-:W1:Y:S02]  /*89f0*/  @!P0 SYNCS.PHASECHK.TRANS64 P0, [R6+URZ], R3 ;  /* 0x00000003060085a7 */ /* 0x000e64000800007f */
[----:B-1----:R-:W-:Y:S05]  /*8a00*/  @!P0 BRA `(.L_x_210) ;  /* 0xfffffffc00f08947 */ /* 0x002fea000383ffff */
[----:B------:R-:W-:Y:S05]  /*8a10*/  BRA `(.L_x_256) ;  /* 0xffffffec00687947 */ /* 0x000fea000383ffff */
.L_x_211:
[----:B0-----:R0:W1:Y:S02]  /*8a20*/  SYNCS.PHASECHK.TRANS64.TRYWAIT P0, [R7+URZ], R4 ;  /* 0x00000004070075a7 */ /* 0x001064000800017f */
[----:B-1----:R-:W-:Y:S05]  /*8a30*/  @!P0 NANOSLEEP.SYNCS 0x989680 ;  /* 0x009896800000895d */ /* 0x002fea0003900000 */
[----:B------:R-:W1:Y:S02]  /*8a40*/  @!P0 SYNCS.PHASECHK.TRANS64 P0, [R7+URZ], R4 ;  /* 0x00000004070085a7 */ /* 0x000e64000800007f */
[----:B-1----:R-:W-:Y:S05]  /*8a50*/  @!P0 BRA `(.L_x_211) ;  /* 0xfffffffc00f08947 */ /* 0x002fea000383ffff */
[----:B------:R-:W-:Y:S05]  /*8a60*/  BRA `(.L_x_257) ;  /* 0xffffffec00787947 */ /* 0x000fea000383ffff */
.L_x_212:
[----:B0-----:R0:W1:Y:S02]  /*8a70*/  SYNCS.PHASECHK.TRANS64.TRYWAIT P0, [R6+URZ], R3 ;  /* 0x00000003060075a7 */ /* 0x001064000800017f */
[----:B-1----:R-:W-:Y:S05]  /*8a80*/  @!P0 NANOSLEEP.SYNCS 0x989680 ;  /* 0x009896800000895d */ /* 0x002fea0003900000 */
[----:B------:R-:W1:Y:S02]  /*8a90*/  @!P0 SYNCS.PHASECHK.TRANS64 P0, [R6+URZ], R3 ;  /* 0x00000003060085a7 */ /* 0x000e64000800007f */
[----:B-1----:R-:W-:Y:S05]  /*8aa0*/  @!P0 BRA `(.L_x_212) ;  /* 0xfffffffc00f08947 */ /* 0x002fea000383ffff */
[----:B------:R-:W-:Y:S05]  /*8ab0*/  BRA `(.L_x_258) ;  /* 0xffffffec00887947 */ /* 0x000fea000383ffff */
.L_x_213:
[----:B0-----:R0:W1:Y:S02]  /*8ac0*/  SYNCS.PHASECHK.TRANS64.TRYWAIT P0, [R7+URZ], R4 ;  /* 0x00000004070075a7 */ /* 0x001064000800017f */
[----:B-1----:R-:W-:Y:S05]  /*8ad0*/  @!P0 NANOSLEEP.SYNCS 0x989680 ;  /* 0x009896800000895d */ /* 0x002fea0003900000 */
[----:B------:R-:W1:Y:S02]  /*8ae0*/  @!P0 SYNCS.PHASECHK.TRANS64 P0, [R7+URZ], R4 ;  /* 0x00000004070085a7 */ /* 0x000e64000800007f */
[----:B-1----:R-:W-:Y:S05]  /*8af0*/  @!P0 BRA `(.L_x_213) ;  /* 0xfffffffc00f08947 */ /* 0x002fea000383ffff */
[----:B------:R-:W-:Y:S05]  /*8b00*/  BRA `(.L_x_259) ;  /* 0xffffffec00987947 */ /* 0x000fea000383ffff */
.L_x_214:
[----:B0-----:R0:W1:Y:S02]  /*8b10*/  SYNCS.PHASECHK.TRANS64.TRYWAIT P0, [R6+URZ], R3 ;  /* 0x00000003060075a7 */ /* 0x001064000800017f */
[----:B-1----:R-:W-:Y:S05]  /*8b20*/  @!P0 NANOSLEEP.SYNCS 0x989680 ;  /* 0x009896800000895d */ /* 0x002fea0003900000 */
[----:B------:R-:W1:Y:S02]  /*8b30*/  @!P0 SYNCS.PHASECHK.TRANS64 P0, [R6+URZ], R3 ;  /* 0x00000003060085a7 */ /* 0x000e64000800007f */
[----:B-1----:R-:W-:Y:S05]  /*8b40*/  @!P0 BRA `(.L_x_214) ;  /* 0xfffffffc00f08947 */ /* 0x002fea000383ffff */
[----:B------:R-:W-:Y:S05]  /*8b50*/  BRA `(.L_x_260) ;  /* 0xffffffec00a87947 */ /* 0x000fea000383ffff */
.L_x_215:
[----:B0-----:R0:W1:Y:S02]  /*8b60*/  SYNCS.PHASECHK.TRANS64.TRYWAIT P0, [R7+URZ], R4 ;  /* 0x00000004070075a7 */ /* 0x001064000800017f */
[----:B-1----:R-:W-:Y:S05]  /*8b70*/  @!P0 NANOSLEEP.SYNCS 0x989680 ;  /* 0x009896800000895d */ /* 0x002fea0003900000 */
[----:B------:R-:W1:Y:S02]  /*8b80*/  @!P0 SYNCS.PHASECHK.TRANS64 P0, [R7+URZ], R4 ;  /* 0x00000004070085a7 */ /* 0x000e64000800007f */
[----:B-1----:R-:W-:Y:S05]  /*8b90*/  @!P0 BRA `(.L_x_215) ;  /* 0xfffffffc00f08947 */ /* 0x002fea000383ffff */
[----:B------:R-:W-:Y:S05]  /*8ba0*/  BRA `(.L_x_261) ;  /* 0xffffffec00b87947 */ /* 0x000fea000383ffff */
.L_x_216:
[----:B0-----:R0:W1:Y:S02]  /*8bb0*/  SYNCS.PHASECHK.TRANS64.TRYWAIT P0, [R6+URZ], R3 ;  /* 0x00000003060075a7 */ /* 0x001064000800017f */
[----:B-1----:R-:W-:Y:S05]  /*8bc0*/  @!P0 NANOSLEEP.SYNCS 0x989680 ;  /* 0x009896800000895d */ /* 0x002fea0003900000 */
[----:B------:R-:W1:Y:S02]  /*8bd0*/  @!P0 SYNCS.PHASECHK.TRANS64 P0, [R6+URZ], R3 ;  /* 0x00000003060085a7 */ /* 0x000e64000800007f */
[----:B-1----:R-:W-:Y:S05]  /*8be0*/  @!P0 BRA `(.L_x_216) ;  /* 0xfffffffc00f08947 */ /* 0x002fea000383ffff */
[----:B------:R-:W-:Y:S05]  /*8bf0*/  BRA `(.L_x_262) ;  /* 0xffffffec00c87947 */ /* 0x000fea000383ffff */
.L_x_217:
[----:B0-----:R0:W1:Y:S02]  /*8c00*/  SYNCS.PHASECHK.TRANS64.TRYWAIT P0, [R7+URZ], R4 ;  /* 0x00000004070075a7 */ /* 0x001064000800017f */
[----:B-1----:R-:W-:Y:S05]  /*8c10*/  @!P0 NANOSLEEP.SYNCS 0x989680 ;  /* 0x009896800000895d */ /* 0x002fea0003900000 */
[----:B------:R-:W1:Y:S02]  /*8c20*/  @!P0 SYNCS.PHASECHK.TRANS64 P0, [R7+URZ], R4 ;  /* 0x00000004070085a7 */ /* 0x000e64000800007f */
[----:B-1----:R-:W-:Y:S05]  /*8c30*/  @!P0 BRA `(.L_x_217) ;  /* 0xfffffffc00f08947 */ /* 0x002fea000383ffff */
[----:B------:R-:W-:Y:S05]  /*8c40*/  BRA `(.L_x_263) ;  /* 0xffffffec00d87947 */ /* 0x000fea000383ffff */
.L_x_218:
[----:B0-----:R0:W1:Y:S02]  /*8c50*/  SYNCS.PHASECHK.TRANS64.TRYWAIT P0, [R6+URZ], R3 ;  /* 0x00000003060075a7 */ /* 0x001064000800017f */
[----:B-1----:R-:W-:Y:S05]  /*8c60*/  @!P0 NANOSLEEP.SYNCS 0x989680 ;  /* 0x009896800000895d */ /* 0x002fea0003900000 */
[----:B------:R-:W1:Y:S02]  /*8c70*/  @!P0 SYNCS.PHASECHK.TRANS64 P0, [R6+URZ], R3 ;  /* 0x00000003060085a7 */ /* 0x000e64000800007f */
[----:B-1----:R-:W-:Y:S05]  /*8c80*/  @!P0 BRA `(.L_x_218) ;  /* 0xfffffffc00f08947 */ /* 0x002fea000383ffff */
[----:B------:R-:W-:Y:S05]  /*8c90*/  BRA `(.L_x_264) ;  /* 0xffffffec00e87947 */ /* 0x000fea000383ffff */
.L_x_219:
[----:B0-----:R0:W1:Y:S02]  /*8ca0*/  SYNCS.PHASECHK.TRANS64.TRYWAIT P0, [R7+URZ], R4 ;  /* 0x00000004070075a7 */ /* 0x001064000800017f */
[----:B-1----:R-:W-:Y:S05]  /*8cb0*/  @!P0 NANOSLEEP.SYNCS 0x989680 ;  /* 0x009896800000895d */ /* 0x002fea0003900000 */
[----:B------:R-:W1:Y:S02]  /*8cc0*/  @!P0 SYNCS.PHASECHK.TRANS64 P0, [R7+URZ], R4 ;  /* 0x00000004070085a7 */ /* 0x000e64000800007f */
[----:B-1----:R-:W-:Y:S05]  /*8cd0*/  @!P0 BRA `(.L_x_219) ;  /* 0xfffffffc00f08947 */ /* 0x002fea000383ffff */
[----:B------:R-:W-:Y:S05]  /*8ce0*/  BRA `(.L_x_265) ;  /* 0xffffffec00f87947 */ /* 0x000fea000383ffff */
.L_x_220:
[----:B0-----:R0:W1:Y:S02]  /*8cf0*/  SYNCS.PHASECHK.TRANS64.TRYWAIT P0, [R6+URZ], R3 ;  /* 0x00000003060075a7 */ /* 0x001064000800017f */
[----:B-1----:R-:W-:Y:S05]  /*8d00*/  @!P0 NANOSLEEP.SYNCS 0x989680 ;  /* 0x009896800000895d */ /* 0x002fea0003900000 */
[----:B------:R-:W1:Y:S02]  /*8d10*/  @!P0 SYNCS.PHASECHK.TRANS64 P0, [R6+URZ], R3 ;  /* 0x00000003060085a7 */ /* 0x000e64000800007f */
[----:B-1----:R-:W-:Y:S05]  /*8d20*/  @!P0 BRA `(.L_x_220) ;  /* 0xfffffffc00f08947 */ /* 0x002fea000383ffff */
[----:B------:R-:W-:Y:S05]  /*8d30*/  BRA `(.L_x_266) ;  /* 0xfffffff000087947 */ /* 0x000fea000383ffff */
.L_x_221:
[----:B0-----:R0:W1:Y:S02]  /*8d40*/  SYNCS.PHASECHK.TRANS64.TRYWAIT P0, [R7+URZ], R4 ;  /* 0x00000004070075a7 */ /* 0x001064000800017f */
[----:B-1----:R-:W-:Y:S05]  /*8d50*/  @!P0 NANOSLEEP.SYNCS 0x989680 ;  /* 0x009896800000895d */ /* 0x002fea0003900000 */
[----:B------:R-:W1:Y:S02]  /*8d60*/  @!P0 SYNCS.PHASECHK.TRANS64 P0, [R7+URZ], R4 ;  /* 0x00000004070085a7 */ /* 0x000e64000800007f */
[----:B-1----:R-:W-:Y:S05]  /*8d70*/  @!P0 BRA `(.L_x_221) ;  /* 0xfffffffc00f08947 */ /* 0x002fea000383ffff */
[----:B------:R-:W-:Y:S05]  /*8d80*/  BRA `(.L_x_267) ;  /* 0xfffffff000187947 */ /* 0x000fea000383ffff */
.L_x_222:
[----:B0-----:R0:W1:Y:S02]  /*8d90*/  SYNCS.PHASECHK.TRANS64.TRYWAIT P0, [R6+URZ], R3 ;  /* 0x00000003060075a7 */ /* 0x001064000800017f */
[----:B-1----:R-:W-:Y:S05]  /*8da0*/  @!P0 NANOSLEEP.SYNCS 0x989680 ;  /* 0x009896800000895d */ /* 0x002fea0003900000 */
[----:B------:R-:W1:Y:S02]  /*8db0*/  @!P0 SYNCS.PHASECHK.TRANS64 P0, [R6+URZ], R3 ;  /* 0x00000003060085a7 */ /* 0x000e64000800007f */
[----:B-1----:R-:W-:Y:S05]  /*8dc0*/  @!P0 BRA `(.L_x_222) ;  /* 0xfffffffc00f08947 */ /* 0x002fea000383ffff */
[----:B------:R-:W-:Y:S05]  /*8dd0*/  BRA `(.L_x_268) ;  /* 0xfffffff000287947 */ /* 0x000fea000383ffff */
.L_x_223:
[----:B0-----:R0:W1:Y:S02]  /*8de0*/  SYNCS.PHASECHK.TRANS64.TRYWAIT P0, [R7+URZ], R4 ;  /* 0x00000004070075a7 */ /* 0x001064000800017f */
[----:B-1----:R-:W-:Y:S05]  /*8df0*/  @!P0 NANOSLEEP.SYNCS 0x989680 ;  /* 0x009896800000895d */ /* 0x002fea0003900000 */
[----:B------:R-:W1:Y:S02]  /*8e00*/  @!P0 SYNCS.PHASECHK.TRANS64 P0, [R7+URZ], R4 ;  /* 0x00000004070085a7 */ /* 0x000e64000800007f */
[----:B-1----:R-:W-:Y:S05]  /*8e10*/  @!P0 BRA `(.L_x_223) ;  /* 0xfffffffc00f08947 */ /* 0x002fea000383ffff */
[----:B------:R-:W-:Y:S05]  /*8e20*/  BRA `(.L_x_269) ;  /* 0xfffffff000387947 */ /* 0x000fea000383ffff */
.L_x_224:
[----:B0-----:R0:W1:Y:S02]  /*8e30*/  SYNCS.PHASECHK.TRANS64.TRYWAIT P0, [R6+URZ], R3 ;  /* 0x00000003060075a7 */ /* 0x001064000800017f */
[----:B-1----:R-:W-:Y:S05]  /*8e40*/  @!P0 NANOSLEEP.SYNCS 0x989680 ;  /* 0x009896800000895d */ /* 0x002fea0003900000 */
[----:B------:R-:W1:Y:S02]  /*8e50*/  @!P0 SYNCS.PHASECHK.TRANS64 P0, [R6+URZ], R3 ;  /* 0x00000003060085a7 */ /* 0x000e64000800007f */
[----:B-1----:R-:W-:Y:S05]  /*8e60*/  @!P0 BRA `(.L_x_224) ;  /* 0xfffffffc00f08947 */ /* 0x002fea000383ffff */
[----:B------:R-:W-:Y:S05]  /*8e70*/  BRA `(.L_x_270) ;  /* 0xfffffff000487947 */ /* 0x000fea000383ffff */
.L_x_225:
[----:B0-----:R0:W1:Y:S02]  /*8e80*/  SYNCS.PHASECHK.TRANS64.TRYWAIT P0, [R7+URZ], R4 ;  /* 0x00000004070075a7 */ /* 0x001064000800017f */
[----:B-1----:R-:W-:Y:S05]  /*8e90*/  @!P0 NANOSLEEP.SYNCS 0x989680 ;  /* 0x009896800000895d */ /* 0x002fea0003900000 */
[----:B------:R-:W1:Y:S02]  /*8ea0*/  @!P0 SYNCS.PHASECHK.TRANS64 P0, [R7+URZ], R4 ;  /* 0x00000004070085a7 */ /* 0x000e64000800007f */
[----:B-1----:R-:W-:Y:S05]  /*8eb0*/  @!P0 BRA `(.L_x_225) ;  /* 0xfffffffc00f08947 */ /* 0x002fea000383ffff */
[----:B------:R-:W-:Y:S05]  /*8ec0*/  BRA `(.L_x_271) ;  /* 0xfffffff000587947 */ /* 0x000fea000383ffff */
.L_x_226:
[----:B-1----:R1:W2:Y:S02]  /*8ed0*/  SYNCS.PHASECHK.TRANS64.TRYWAIT P0, [R6+URZ], R3 ;  /* 0x00000003060075a7 */ /* 0x0022a4000800017f */
[----:B--2---:R-:W-:Y:S05]  /*8ee0*/  @!P0 NANOSLEEP.SYNCS 0x989680 ;  /* 0x009896800000895d */ /* 0x004fea0003900000 */
[----:B------:R-:W2:Y:S02]  /*8ef0*/  @!P0 SYNCS.PHASECHK.TRANS64 P0, [R6+URZ], R3 ;  /* 0x00000003060085a7 */ /* 0x000ea4000800007f */
[----:B--2---:R-:W-:Y:S05]  /*8f00*/  @!P0 BRA `(.L_x_226) ;  /* 0xfffffffc00f08947 */ /* 0x004fea000383ffff */
[----:B------:R-:W-:Y:S05]  /*8f10*/  BRA `(.L_x_272) ;  /* 0xfffffff000607947 */ /* 0x000fea000383ffff */
.L_x_273:
[----:B------:R-:W-:-:S00]  /*8f20*/  BRA `(.L_x_273) ;  /* 0xfffffffc00fc7947 */ /* 0x000fc0000383ffff */
[----:B------:R-:W-:-:S00]  /*8f30*/  NOP ;  /* 0x0000000000007918 */ /* 0x000fc00000000000 */
        /* <DEDUP_REMOVED lines=12> */
.L_x_274:


//--------------------- .nv.global.init           --------------------------
	.section	.nv.global.init,"aw",@progbits
.nv.global.init:
	.type		$str$22,@object
	.size		$str$22,($str$23 - $str$22)
$str$22:
        /*0000*/ 	.byte	0x6b, 0x5f, 0x74, 0x69, 0x6c, 0x65, 0x5f, 0x63, 0x6f, 0x75, 0x6e, 0x74, 0x20, 0x3e, 0x3d, 0x20
        /*0010*/ 	.byte	0x31, 0x00
	.type		$str$23,@object
	.size		$str$23,(__unnamed_1 - $str$23)
$str$23:
        /*0012*/ 	.byte	0x2f, 0x74, 0x6d, 0x70, 0x2f, 0x63, 0x75, 0x74, 0x6c, 0x61, 0x73, 0x73, 0x5f, 0x73, 0x77, 0x65
        /*0022*/ 	.byte	0x65, 0x70, 0x5f, 0x73, 0x72, 0x63, 0x2f, 0x69, 0x6e, 0x63, 0x6c, 0x75, 0x64, 0x65, 0x2f, 0x63
        /*0032*/ 	.byte	0x75, 0x74, 0x6c, 0x61, 0x73, 0x73, 0x2f, 0x67, 0x65, 0x6d, 0x6d, 0x2f, 0x63, 0x6f, 0x6c, 0x6c
        /*0042*/ 	.byte	0x65, 0x63, 0x74, 0x69, 0x76, 0x65, 0x2f, 0x73, 0x6d, 0x39, 0x30, 0x5f, 0x6d, 0x6d, 0x61, 0x5f
        /*0052*/ 	.byte	0x74, 0x6d, 0x61, 0x5f, 0x67, 0x6d, 0x6d, 0x61, 0x5f, 0x73, 0x73, 0x5f, 0x77, 0x61, 0x72, 0x70
        /*0062*/ 	.byte	0x73, 0x70, 0x65, 0x63, 0x69, 0x61, 0x6c, 0x69, 0x7a, 0x65, 0x64, 0x2e, 0x68, 0x70, 0x70, 0x00
	.type		__unnamed_1,@object
	.size		__unnamed_1,(.L_0 - __unnamed_1)
__unnamed_1:
        /*0072*/ 	.byte	0x76, 0x6f, 0x69, 0x64, 0x20, 0x63, 0x75, 0x74, 0x6c, 0x61, 0x73, 0x73, 0x3a, 0x3a, 0x67, 0x65
        /* <DEDUP_REMOVED lines=172> */
        /*0b42*/ 	.byte	0x74, 0x69, 0x74, 0x79, 0x5d, 0x00
.L_0:


//--------------------- .nv.shared._ZN7cutlass13device_kernelINS_4gemm6kernel13GemmUniversalIN4cute5tupleIJiiiiEEENS1_10collective13CollectiveMmaINS1_34MainloopSm90TmaGmmaWarpSpecializedILi37ENS5_IJNS4_1CILi8EEENSA_ILi1EEESC_EEENS1_32KernelTmaWarpSpecializedPingpongEEENS5_IJNSA_ILi64EEENSA_ILi128EEENSA_ILi32EEEEEEaNS5_IJlSC_lEEEaSK_NS4_8TiledMMAINS4_8MMA_AtomIJNS4_4SM904GMMA27MMA_64x128x32_S32S8S8_SS_TNEEEENS4_6LayoutINS5_IJSC_SC_SC_EEENS5_IJNSA_ILi0EEEST_ST_EEEEENS5_IJNS4_10UnderscoreESW_SW_EEEEENS4_13SM90_TMA_LOADENS4_14ComposedLayoutINS4_7SwizzleILi1ELi4ELi3EEENS4_18smem_ptr_flag_bitsILi8EEENSR_INS5_IJSB_SI_EEENS5_IJSI_SC_EEEEEEEvNS4_8identityENS4_23SM90_TMA_LOAD_MULTICASTES18_vS19_EENS_8epilogue10collective6detail29Sm90TmaWarpSpecializedAdapterINS1D_15DefaultEpilogueIaSK_SK_NS1C_6thread17LinearCombinationIaLi1EiiLNS1H_9ScaleType4KindE0ELNS_15FloatRoundStyleE2EaEENS1_15EpilogueDefaultEEEEEvvEEEEvNT_6ParamsE --------------------------
	.section	.nv.shared._ZN7cutlass13device_kernelINS_4gemm6kernel13GemmUniversalIN4cute5tupleIJiiiiEEENS1_10collective13CollectiveMmaINS1_34MainloopSm90TmaGmmaWarpSpecializedILi37ENS5_IJNS4_1CILi8EEENSA_ILi1EEESC_EEENS1_32KernelTmaWarpSpecializedPingpongEEENS5_IJNSA_ILi64EEENSA_ILi128EEENSA_ILi32EEEEEEaNS5_IJlSC_lEEEaSK_NS4_8TiledMMAINS4_8MMA_AtomIJNS4_4SM904GMMA27MMA_64x128x32_S32S8S8_SS_TNEEEENS4_6LayoutINS5_IJSC_SC_SC_EEENS5_IJNSA_ILi0EEEST_ST_EEEEENS5_IJNS4_10UnderscoreESW_SW_EEEEENS4_13SM90_TMA_LOADENS4_14ComposedLayoutINS4_7SwizzleILi1ELi4ELi3EEENS4_18smem_ptr_flag_bitsILi8EEENSR_INS5_IJSB_SI_EEENS5_IJSI_SC_EEEEEEEvNS4_8identityENS4_23SM90_TMA_LOAD_MULTICASTES18_vS19_EENS_8epilogue10collective6detail29Sm90TmaWarpSpecializedAdapterINS1D_15DefaultEpilogueIaSK_SK_NS1C_6thread17LinearCombinationIaLi1EiiLNS1H_9ScaleType4KindE0ELNS_15FloatRoundStyleE2EaEENS1_15EpilogueDefaultEEEEEvvEEEEvNT_6ParamsE,"aw",@nobits
	.sectionflags	@""
	.align	16
	.zero		1024


//--------------------- .nv.shared.reserved.0     --------------------------
	.section	.nv.shared.reserved.0,"aw",@nobits
	.weak		__nv_reservedSMEM_offset_0_alias
	.size		__nv_reservedSMEM_offset_0_alias, 0, 0
	.other		__nv_reservedSMEM_offset_0_alias,@"STO_CUDA_RESERVED_SHARED STV_DEFAULT"
__nv_reservedSMEM_offset_0_alias:
	.zero		0


//--------------------- .nv.global                --------------------------
	.section	.nv.global,"aw",@nobits
.nv.global:
	.type		_ZN40_INTERNAL_8ff78b1b_4_k_cu_54b3d5b5_229864cute1_E,@object
	.size		_ZN40_INTERNAL_8ff78b1b_4_k_cu_54b3d5b5_229864cute1_E,(_ZN40_INTERNAL_8ff78b1b_4_k_cu_54b3d5b5_229864cuda3std3__45__cpo6cbeginE - _ZN40_INTERNAL_8ff78b1b_4_k_cu_54b3d5b5_229864cute1_E)
_ZN40_INTERNAL_8ff78b1b_4_k_cu_54b3d5b5_229864cute1_E:
	.zero		1
	.type		_ZN40_INTERNAL_8ff78b1b_4_k_cu_54b3d5b5_229864cuda3std3__45__cpo6cbeginE,@object
	.size		_ZN40_INTERNAL_8ff78b1b_4_k_cu_54b3d5b5_229864cuda3std3__45__cpo6cbeginE,(_ZN40_INTERNAL_8ff78b1b_4_k_cu_54b3d5b5_229864cuda3std3__48in_placeE - _ZN40_INTERNAL_8ff78b1b_4_k_cu_54b3d5b5_229864cuda3std3__45__cpo6cbeginE)
_ZN40_INTERNAL_8ff78b1b_4_k_cu_54b3d5b5_229864cuda3std3__45__cpo6cbeginE:
	.zero		1
	.type		_ZN40_INTERNAL_8ff78b1b_4_k_cu_54b3d5b5_229864cuda3std3__48in_placeE,@object
	.size		_ZN40_INTERNAL_8ff78b1b_4_k_cu_54b3d5b5_229864cuda3std3__48in_placeE,(_ZN40_INTERNAL_8ff78b1b_4_k_cu_54b3d5b5_229864cuda3std6ranges3__45__cpo9iter_moveE - _ZN40_INTERNAL_8ff78b1b_4_k_cu_54b3d5b5_229864cuda3std3__48in_placeE)
_ZN40_INTERNAL_8ff78b1b_4_k_cu_54b3d5b5_229864cuda3std3__48in_placeE:
	.zero		1
	.type		_ZN40_INTERNAL_8ff78b1b_4_k_cu_54b3d5b5_229864cuda3std6ranges3__45__cpo9iter_moveE,@object
	.size		_ZN40_INTERNAL_8ff78b1b_4_k_cu_54b3d5b5_229864cuda3std6ranges3__45__cpo9iter_moveE,(_ZN40_INTERNAL_8ff78b1b_4_k_cu_54b3d5b5_229864cuda3std3__45__cpo5beginE - _ZN40_INTERNAL_8ff78b1b_4_k_cu_54b3d5b5_229864cuda3std6ranges3__45__cpo9iter_moveE)
_ZN40_INTERNAL_8ff78b1b_4_k_cu_54b3d5b5_229864cuda3std6ranges3__45__cpo9iter_moveE:
	.zero		1
	.type		_ZN40_INTERNAL_8ff78b1b_4_k_cu_54b3d5b5_229864cuda3std3__45__cpo5beginE,@object
	.size		_ZN40_INTERNAL_8ff78b1b_4_k_cu_54b3d5b5_229864cuda3std3__45__cpo5beginE,(_ZN40_INTERNAL_8ff78b1b_4_k_cu_54b3d5b5_229864cuda3std3__442_GLOBAL__N__8ff78b1b_4_k_cu_54b3d5b5_229866ignoreE - _ZN40_INTERNAL_8ff78b1b_4_k_cu_54b3d5b5_229864cuda3std3__45__cpo5beginE)
_ZN40_INTERNAL_8ff78b1b_4_k_cu_54b3d5b5_229864cuda3std3__45__cpo5beginE:
	.zero		1
	.type		_ZN40_INTERNAL_8ff78b1b_4_k_cu_54b3d5b5_229864cuda3std3__442_GLOBAL__N__8ff78b1b_4_k_cu_54b3d5b5_229866ignoreE,@object
	.size		_ZN40_INTERNAL_8ff78b1b_4_k_cu_54b3d5b5_229864cuda3std3__442_GLOBAL__N__8ff78b1b_4_k_cu_54b3d5b5_229866ignoreE,(_ZN40_INTERNAL_8ff78b1b_4_k_cu_54b3d5b5_229864cute7productE - _ZN40_INTERNAL_8ff78b1b_4_k_cu_54b3d5b5_229864cuda3std3__442_GLOBAL__N__8ff78b1b_4_k_cu_54b3d5b5_229866ignoreE)
_ZN40_INTERNAL_8ff78b1b_4_k_cu_54b3d5b5_229864cuda3std3__442_GLOBAL__N__8ff78b1b_4_k_cu_54b3d5b5_229866ignoreE:
	.zero		1
	.type		_ZN40_INTERNAL_8ff78b1b_4_k_cu_54b3d5b5_229864cute7productE,@object
	.size		_ZN40_INTERNAL_8ff78b1b_4_k_cu_54b3d5b5_229864cute7productE,(_ZN40_INTERNAL_8ff78b1b_4_k_cu_54b3d5b5_229864cuda3std3__45__cpo3endE - _ZN40_INTERNAL_8ff78b1b_4_k_cu_54b3d5b5_229864cute7productE)
_ZN40_INTERNAL_8ff78b1b_4_k_cu_54b3d5b5_229864cute7productE:
	.zero		1
	.type		_ZN40_INTERNAL_8ff78b1b_4_k_cu_54b3d5b5_229864cuda3std3__45__cpo3endE,@object
	.size		_ZN40_INTERNAL_8ff78b1b_4_k_cu_54b3d5b5_229864cuda3std3__45__cpo3endE,(_ZN40_INTERNAL_8ff78b1b_4_k_cu_54b3d5b5_229864cuda3std3__419piecewise_constructE - _ZN40_INTERNAL_8ff78b1b_4_k_cu_54b3d5b5_229864cuda3std3__45__cpo3endE)
_ZN40_INTERNAL_8ff78b1b_4_k_cu_54b3d5b5_229864cuda3std3__45__cpo3endE:
	.zero		1
	.type		_ZN40_INTERNAL_8ff78b1b_4_k_cu_54b3d5b5_229864cuda3std3__419piecewise_constructE,@object
	.size		_ZN40_INTERNAL_8ff78b1b_4_k_cu_54b3d5b5_229864cuda3std3__419piecewise_constructE,(_ZN40_INTERNAL_8ff78b1b_4_k_cu_54b3d5b5_229864cuda3std3__45__cpo4cendE - _ZN40_INTERNAL_8ff78b1b_4_k_cu_54b3d5b5_229864cuda3std3__419piecewise_constructE)
_ZN40_INTERNAL_8ff78b1b_4_k_cu_54b3d5b5_229864cuda3std3__419piecewise_constructE:
	.zero		1
	.type		_ZN40_INTERNAL_8ff78b1b_4_k_cu_54b3d5b5_229864cuda3std3__45__cpo4cendE,@object
	.size		_ZN40_INTERNAL_8ff78b1b_4_k_cu_54b3d5b5_229864cuda3std3__45__cpo4cendE,(_ZN40_INTERNAL_8ff78b1b_4_k_cu_54b3d5b5_229864cuda3std6ranges3__45__cpo4swapE - _ZN40_INTERNAL_8ff78b1b_4_k_cu_54b3d5b5_229864cuda3std3__45__cpo4cendE)
_ZN40_INTERNAL_8ff78b1b_4_k_cu_54b3d5b5_229864cuda3std3__45__cpo4cendE:
	.zero		1
	.type		_ZN40_INTERNAL_8ff78b1b_4_k_cu_54b3d5b5_229864cuda3std6ranges3__45__cpo4swapE,@object
	.size		_ZN40_INTERNAL_8ff78b1b_4_k_cu_54b3d5b5_229864cuda3std6ranges3__45__cpo4swapE,(.L_8 - _ZN40_INTERNAL_8ff78b1b_4_k_cu_54b3d5b5_229864cuda3std6ranges3__45__cpo4swapE)
_ZN40_INTERNAL_8ff78b1b_4_k_cu_54b3d5b5_229864cuda3std6ranges3__45__cpo4swapE:
	.zero		1
.L_8:


//--------------------- .nv.constant0._ZN7cutlass13device_kernelINS_4gemm6kernel13GemmUniversalIN4cute5tupleIJiiiiEEENS1_10collective13CollectiveMmaINS1_34MainloopSm90TmaGmmaWarpSpecializedILi37ENS5_IJNS4_1CILi8EEENSA_ILi1EEESC_EEENS1_32KernelTmaWarpSpecializedPingpongEEENS5_IJNSA_ILi64EEENSA_ILi128EEENSA_ILi32EEEEEEaNS5_IJlSC_lEEEaSK_NS4_8TiledMMAINS4_8MMA_AtomIJNS4_4SM904GMMA27MMA_64x128x32_S32S8S8_SS_TNEEEENS4_6LayoutINS5_IJSC_SC_SC_EEENS5_IJNSA_ILi0EEEST_ST_EEEEENS5_IJNS4_10UnderscoreESW_SW_EEEEENS4_13SM90_TMA_LOADENS4_14ComposedLayoutINS4_7SwizzleILi1ELi4ELi3EEENS4_18smem_ptr_flag_bitsILi8EEENSR_INS5_IJSB_SI_EEENS5_IJSI_SC_EEEEEEEvNS4_8identityENS4_23SM90_TMA_LOAD_MULTICASTES18_vS19_EENS_8epilogue10collective6detail29Sm90TmaWarpSpecializedAdapterINS1D_15DefaultEpilogueIaSK_SK_NS1C_6thread17LinearCombinationIaLi1EiiLNS1H_9ScaleType4KindE0ELNS_15FloatRoundStyleE2EaEENS1_15EpilogueDefaultEEEEEvvEEEEvNT_6ParamsE --------------------------
	.section	.nv.constant0._ZN7cutlass13device_kernelINS_4gemm6kernel13GemmUniversalIN4cute5tupleIJiiiiEEENS1_10collective13CollectiveMmaINS1_34MainloopSm90TmaGmmaWarpSpecializedILi37ENS5_IJNS4_1CILi8EEENSA_ILi1EEESC_EEENS1_32KernelTmaWarpSpecializedPingpongEEENS5_IJNSA_ILi64EEENSA_ILi128EEENSA_ILi32EEEEEEaNS5_IJlSC_lEEEaSK_NS4_8TiledMMAINS4_8MMA_AtomIJNS4_4SM904GMMA27MMA_64x128x32_S32S8S8_SS_TNEEEENS4_6LayoutINS5_IJSC_SC_SC_EEENS5_IJNSA_ILi0EEEST_ST_EEEEENS5_IJNS4_10UnderscoreESW_SW_EEEEENS4_13SM90_TMA_LOADENS4_14ComposedLayoutINS4_7SwizzleILi1ELi4ELi3EEENS4_18smem_ptr_flag_bitsILi8EEENSR_INS5_IJSB_SI_EEENS5_IJSI_SC_EEEEEEEvNS4_8identityENS4_23SM90_TMA_LOAD_MULTICASTES18_vS19_EENS_8epilogue10collective6detail29Sm90TmaWarpSpecializedAdapterINS1D_15DefaultEpilogueIaSK_SK_NS1C_6thread17LinearCombinationIaLi1EiiLNS1H_9ScaleType4KindE0ELNS_15FloatRoundStyleE2EaEENS1_15EpilogueDefaultEEEEEvvEEEEvNT_6ParamsE,"a",@progbits
	.sectionflags	@""
	.align	4
.nv.constant0._ZN7cutlass13device_kernelINS_4gemm6kernel13GemmUniversalIN4cute5tupleIJiiiiEEENS1_10collective13CollectiveMmaINS1_34MainloopSm90TmaGmmaWarpSpecializedILi37ENS5_IJNS4_1CILi8EEENSA_ILi1EEESC_EEENS1_32KernelTmaWarpSpecializedPingpongEEENS5_IJNSA_ILi64EEENSA_ILi128EEENSA_ILi32EEEEEEaNS5_IJlSC_lEEEaSK_NS4_8TiledMMAINS4_8MMA_AtomIJNS4_4SM904GMMA27MMA_64x128x32_S32S8S8_SS_TNEEEENS4_6LayoutINS5_IJSC_SC_SC_EEENS5_IJNSA_ILi0EEEST_ST_EEEEENS5_IJNS4_10UnderscoreESW_SW_EEEEENS4_13SM90_TMA_LOADENS4_14ComposedLayoutINS4_7SwizzleILi1ELi4ELi3EEENS4_18smem_ptr_flag_bitsILi8EEENSR_INS5_IJSB_SI_EEENS5_IJSI_SC_EEEEEEEvNS4_8identityENS4_23SM90_TMA_LOAD_MULTICASTES18_vS19_EENS_8epilogue10collective6detail29Sm90TmaWarpSpecializedAdapterINS1D_15DefaultEpilogueIaSK_SK_NS1C_6thread17LinearCombinationIaLi1EiiLNS1H_9ScaleType4KindE0ELNS_15FloatRoundStyleE2EaEENS1_15EpilogueDefaultEEEEEvvEEEEvNT_6ParamsE:
	.zero		1664


//--------------------- SYMBOLS --------------------------

	.type		.nv.reservedSmem.offset0,@object
	.size		.nv.reservedSmem.offset0,0x4
	.type		__assertfail,@function
